//
// Generated by NVIDIA NVVM Compiler
//
// Compiler Build ID: CL-36424714
// Cuda compilation tools, release 13.0, V13.0.88
// Based on NVVM 20.0.0
//

.version 9.0
.target sm_100
.address_size 64

	// .globl	_Z20single_height_kerneldd
.extern .func  (.param .b32 func_retval0) vprintf
(
	.param .b64 vprintf_param_0,
	.param .b64 vprintf_param_1
)
;
.func  (.param .b64 func_retval0) __internal_accurate_pow
(
	.param .b64 __internal_accurate_pow_param_0,
	.param .b64 __internal_accurate_pow_param_1
)
;
.global .align 1 .b8 $str[30] = {101, 120, 112, 61, 37, 108, 102, 44, 32, 97, 61, 37, 108, 102, 44, 32, 98, 61, 37, 108, 102, 44, 32, 99, 61, 37, 108, 102, 10};

.visible .entry _Z20single_height_kerneldd(
	.param .f64 _Z20single_height_kerneldd_param_0,
	.param .f64 _Z20single_height_kerneldd_param_1
)
{
	.local .align 16 .b8 	__local_depot0[32];
	.reg .b64 	%SP;
	.reg .b64 	%SPL;
	.reg .pred 	%p<68>;
	.reg .b32 	%r<71>;
	.reg .b64 	%rd<9>;
	.reg .b64 	%fd<78>;

	mov.u64 	%SPL, __local_depot0;
	cvta.local.u64 	%SP, %SPL;
	ld.param.f64 	%fd37, [_Z20single_height_kerneldd_param_0];
	ld.param.f64 	%fd38, [_Z20single_height_kerneldd_param_1];
	mov.u32 	%r7, %ctaid.x;
	mov.u32 	%r8, %ntid.x;
	mov.u32 	%r9, %tid.x;
	mad.lo.s32 	%r10, %r7, %r8, %r9;
	cvt.rn.f64.u32 	%fd39, %r10;
	add.f64 	%fd40, %fd39, 0d401C000000000000;
	add.f64 	%fd1, %fd38, %fd40;
	mul.f64 	%fd2, %fd1, 0d3FE0000000000000;
	setp.leu.f64 	%p8, %fd2, 0d4008000000000000;
	@%p8 bra 	$L__BB0_35;
	{
	.reg .b32 %temp; 
	mov.b64 	{%temp, %r1}, %fd37;
	}
	shr.u32 	%r11, %r1, 20;
	and.b32  	%r12, %r11, 2047;
	add.s32 	%r13, %r12, -1012;
	mov.b64 	%rd3, %fd37;
	shl.b64 	%rd1, %rd3, %r13;
	setp.eq.s64 	%p1, %rd1, -9223372036854775808;
	cvt.rzi.f64.f64 	%fd3, %fd37;
	abs.f64 	%fd4, %fd37;
	setp.neu.f64 	%p10, %fd4, 0d3FE0000000000000;
	and.pred  	%p2, %p10, %p1;
	setp.lt.s32 	%p11, %r1, 0;
	selp.b32 	%r2, 0, 2146435072, %p11;
	rcp.rn.f64 	%fd5, %fd37;
	{
	.reg .b32 %temp; 
	mov.b64 	{%temp, %r3}, %fd5;
	}
	shr.u32 	%r14, %r3, 20;
	and.b32  	%r15, %r14, 2047;
	add.s32 	%r16, %r15, -1012;
	mov.b64 	%rd4, %fd5;
	shl.b64 	%rd2, %rd4, %r16;
	setp.eq.s64 	%p3, %rd2, -9223372036854775808;
	cvt.rzi.f64.f64 	%fd6, %fd5;
	abs.f64 	%fd7, %fd5;
	mov.f64 	%fd71, 0d4008000000000000;
	add.u64 	%rd5, %SP, 0;
	mov.u64 	%rd7, $str;
$L__BB0_2:
	sub.f64 	%fd9, %fd1, %fd71;
	{
	.reg .b32 %temp; 
	mov.b64 	{%temp, %r4}, %fd71;
	}
	abs.f64 	%fd10, %fd71;
	setp.neu.f64 	%p12, %fd71, 0d0000000000000000;
	@%p12 bra 	$L__BB0_4;
	setp.lt.s32 	%p16, %r1, 0;
	selp.b32 	%r17, %r4, 0, %p2;
	or.b32  	%r18, %r17, 2146435072;
	selp.b32 	%r19, %r18, %r17, %p16;
	mov.b32 	%r20, 0;
	mov.b64 	%fd73, {%r20, %r19};
	mov.pred 	%p4, %p2;
	bra.uni 	$L__BB0_5;
$L__BB0_4:
	{ // callseq 0, 0
	.param .b64 param0;
	st.param.f64 	[param0], %fd10;
	.param .b64 param1;
	st.param.f64 	[param1], %fd37;
	.param .b64 retval0;
	call.uni (retval0), 
	__internal_accurate_pow, 
	(
	param0, 
	param1
	);
	ld.param.f64 	%fd42, [retval0];
	} // callseq 0
	setp.lt.s32 	%p13, %r4, 0;
	setp.neu.f64 	%p14, %fd37, %fd3;
	neg.f64 	%fd44, %fd42;
	setp.eq.s64 	%p15, %rd1, -9223372036854775808;
	selp.f64 	%fd45, %fd44, %fd42, %p15;
	selp.f64 	%fd46, %fd45, %fd42, %p13;
	selp.f64 	%fd47, 0dFFF8000000000000, %fd46, %p13;
	selp.f64 	%fd73, %fd47, %fd46, %p14;
	mov.pred 	%p4, %p1;
$L__BB0_5:
	add.f64 	%fd48, %fd37, %fd71;
	{
	.reg .b32 %temp; 
	mov.b64 	{%temp, %r21}, %fd48;
	}
	and.b32  	%r22, %r21, 2146435072;
	setp.ne.s32 	%p17, %r22, 2146435072;
	@%p17 bra 	$L__BB0_12;
	setp.num.f64 	%p18, %fd71, %fd37;
	@%p18 bra 	$L__BB0_8;
	add.rn.f64 	%fd73, %fd71, %fd37;
	bra.uni 	$L__BB0_12;
$L__BB0_8:
	setp.neu.f64 	%p19, %fd4, 0d7FF0000000000000;
	@%p19 bra 	$L__BB0_10;
	setp.lt.s32 	%p23, %r1, 0;
	setp.gt.f64 	%p24, %fd10, 0d3FF0000000000000;
	selp.b32 	%r29, 2146435072, 0, %p24;
	xor.b32  	%r30, %r29, 2146435072;
	selp.b32 	%r31, %r30, %r29, %p23;
	setp.eq.f64 	%p25, %fd71, 0dBFF0000000000000;
	selp.b32 	%r32, 1072693248, %r31, %p25;
	mov.b32 	%r33, 0;
	mov.b64 	%fd73, {%r33, %r32};
	bra.uni 	$L__BB0_12;
$L__BB0_10:
	setp.neu.f64 	%p20, %fd10, 0d7FF0000000000000;
	@%p20 bra 	$L__BB0_12;
	setp.lt.s32 	%p21, %r4, 0;
	and.b32  	%r23, %r1, 2147483647;
	setp.ne.s32 	%p22, %r23, 1071644672;
	or.b32  	%r24, %r2, -2147483648;
	selp.b32 	%r25, %r24, %r2, %p22;
	selp.b32 	%r26, %r25, %r2, %p4;
	selp.b32 	%r27, %r26, %r2, %p21;
	mov.b32 	%r28, 0;
	mov.b64 	%fd73, {%r28, %r27};
$L__BB0_12:
	{
	.reg .b32 %temp; 
	mov.b64 	{%temp, %r5}, %fd9;
	}
	abs.f64 	%fd18, %fd9;
	setp.neu.f64 	%p26, %fd9, 0d0000000000000000;
	@%p26 bra 	$L__BB0_14;
	setp.lt.s32 	%p30, %r1, 0;
	selp.b32 	%r34, %r5, 0, %p2;
	or.b32  	%r35, %r34, 2146435072;
	selp.b32 	%r36, %r35, %r34, %p30;
	mov.b32 	%r37, 0;
	mov.b64 	%fd75, {%r37, %r36};
	mov.pred 	%p5, %p2;
	bra.uni 	$L__BB0_15;
$L__BB0_14:
	{ // callseq 1, 0
	.param .b64 param0;
	st.param.f64 	[param0], %fd18;
	.param .b64 param1;
	st.param.f64 	[param1], %fd37;
	.param .b64 retval0;
	call.uni (retval0), 
	__internal_accurate_pow, 
	(
	param0, 
	param1
	);
	ld.param.f64 	%fd49, [retval0];
	} // callseq 1
	setp.lt.s32 	%p27, %r5, 0;
	setp.neu.f64 	%p28, %fd37, %fd3;
	neg.f64 	%fd51, %fd49;
	setp.eq.s64 	%p29, %rd1, -9223372036854775808;
	selp.f64 	%fd52, %fd51, %fd49, %p29;
	selp.f64 	%fd53, %fd52, %fd49, %p27;
	selp.f64 	%fd54, 0dFFF8000000000000, %fd53, %p27;
	selp.f64 	%fd75, %fd54, %fd53, %p28;
	mov.pred 	%p5, %p1;
$L__BB0_15:
	add.f64 	%fd55, %fd37, %fd9;
	{
	.reg .b32 %temp; 
	mov.b64 	{%temp, %r38}, %fd55;
	}
	and.b32  	%r39, %r38, 2146435072;
	setp.ne.s32 	%p31, %r39, 2146435072;
	@%p31 bra 	$L__BB0_22;
	setp.num.f64 	%p32, %fd9, %fd37;
	@%p32 bra 	$L__BB0_18;
	add.rn.f64 	%fd75, %fd9, %fd37;
	bra.uni 	$L__BB0_22;
$L__BB0_18:
	setp.neu.f64 	%p33, %fd4, 0d7FF0000000000000;
	@%p33 bra 	$L__BB0_20;
	setp.lt.s32 	%p37, %r1, 0;
	setp.gt.f64 	%p38, %fd18, 0d3FF0000000000000;
	selp.b32 	%r46, 2146435072, 0, %p38;
	xor.b32  	%r47, %r46, 2146435072;
	selp.b32 	%r48, %r47, %r46, %p37;
	setp.eq.f64 	%p39, %fd9, 0dBFF0000000000000;
	selp.b32 	%r49, 1072693248, %r48, %p39;
	mov.b32 	%r50, 0;
	mov.b64 	%fd75, {%r50, %r49};
	bra.uni 	$L__BB0_22;
$L__BB0_20:
	setp.neu.f64 	%p34, %fd18, 0d7FF0000000000000;
	@%p34 bra 	$L__BB0_22;
	setp.lt.s32 	%p35, %r5, 0;
	and.b32  	%r40, %r1, 2147483647;
	setp.ne.s32 	%p36, %r40, 1071644672;
	or.b32  	%r41, %r2, -2147483648;
	selp.b32 	%r42, %r41, %r2, %p36;
	selp.b32 	%r43, %r42, %r2, %p5;
	selp.b32 	%r44, %r43, %r2, %p35;
	mov.b32 	%r45, 0;
	mov.b64 	%fd75, {%r45, %r44};
$L__BB0_22:
	setp.eq.f64 	%p40, %fd37, 0d0000000000000000;
	setp.eq.f64 	%p41, %fd9, 0d3FF0000000000000;
	selp.f64 	%fd56, 0d3FF0000000000000, %fd75, %p41;
	selp.f64 	%fd57, 0d3FF0000000000000, %fd56, %p40;
	setp.eq.f64 	%p42, %fd71, 0d3FF0000000000000;
	selp.f64 	%fd58, 0d3FF0000000000000, %fd73, %p42;
	selp.f64 	%fd59, 0d3FF0000000000000, %fd58, %p40;
	add.f64 	%fd26, %fd59, %fd57;
	{
	.reg .b32 %temp; 
	mov.b64 	{%temp, %r6}, %fd26;
	}
	abs.f64 	%fd27, %fd26;
	setp.neu.f64 	%p43, %fd26, 0d0000000000000000;
	@%p43 bra 	$L__BB0_24;
	setp.lt.s32 	%p47, %r3, 0;
	setp.neu.f64 	%p48, %fd7, 0d3FE0000000000000;
	and.pred  	%p7, %p48, %p3;
	selp.b32 	%r51, %r6, 0, %p7;
	or.b32  	%r52, %r51, 2146435072;
	selp.b32 	%r53, %r52, %r51, %p47;
	mov.b32 	%r54, 0;
	mov.b64 	%fd77, {%r54, %r53};
	bra.uni 	$L__BB0_25;
$L__BB0_24:
	{ // callseq 2, 0
	.param .b64 param0;
	st.param.f64 	[param0], %fd27;
	.param .b64 param1;
	st.param.f64 	[param1], %fd5;
	.param .b64 retval0;
	call.uni (retval0), 
	__internal_accurate_pow, 
	(
	param0, 
	param1
	);
	ld.param.f64 	%fd60, [retval0];
	} // callseq 2
	setp.lt.s32 	%p44, %r6, 0;
	setp.neu.f64 	%p45, %fd5, %fd6;
	neg.f64 	%fd62, %fd60;
	setp.eq.s64 	%p46, %rd2, -9223372036854775808;
	selp.f64 	%fd63, %fd62, %fd60, %p46;
	selp.f64 	%fd64, %fd63, %fd60, %p44;
	selp.f64 	%fd65, 0dFFF8000000000000, %fd64, %p44;
	selp.f64 	%fd77, %fd65, %fd64, %p45;
	mov.pred 	%p7, %p3;
$L__BB0_25:
	add.f64 	%fd66, %fd5, %fd26;
	{
	.reg .b32 %temp; 
	mov.b64 	{%temp, %r55}, %fd66;
	}
	and.b32  	%r56, %r55, 2146435072;
	setp.ne.s32 	%p49, %r56, 2146435072;
	@%p49 bra 	$L__BB0_32;
	setp.num.f64 	%p50, %fd26, %fd5;
	@%p50 bra 	$L__BB0_28;
	add.rn.f64 	%fd77, %fd26, %fd5;
	bra.uni 	$L__BB0_32;
$L__BB0_28:
	setp.neu.f64 	%p51, %fd7, 0d7FF0000000000000;
	@%p51 bra 	$L__BB0_30;
	setp.lt.s32 	%p56, %r3, 0;
	setp.gt.f64 	%p57, %fd27, 0d3FF0000000000000;
	selp.b32 	%r64, 2146435072, 0, %p57;
	xor.b32  	%r65, %r64, 2146435072;
	selp.b32 	%r66, %r65, %r64, %p56;
	setp.eq.f64 	%p58, %fd26, 0dBFF0000000000000;
	selp.b32 	%r67, 1072693248, %r66, %p58;
	mov.b32 	%r68, 0;
	mov.b64 	%fd77, {%r68, %r67};
	bra.uni 	$L__BB0_32;
$L__BB0_30:
	setp.neu.f64 	%p52, %fd27, 0d7FF0000000000000;
	@%p52 bra 	$L__BB0_32;
	setp.lt.s32 	%p53, %r6, 0;
	and.b32  	%r57, %r3, 2147483647;
	setp.ne.s32 	%p54, %r57, 1071644672;
	setp.lt.s32 	%p55, %r3, 0;
	selp.b32 	%r58, 0, 2146435072, %p55;
	or.b32  	%r59, %r58, -2147483648;
	selp.b32 	%r60, %r59, %r58, %p54;
	selp.b32 	%r61, %r60, %r58, %p7;
	selp.b32 	%r62, %r61, %r58, %p53;
	mov.b32 	%r63, 0;
	mov.b64 	%fd77, {%r63, %r62};
$L__BB0_32:
	setp.eq.f64 	%p59, %fd5, 0d0000000000000000;
	setp.eq.f64 	%p60, %fd26, 0d3FF0000000000000;
	selp.f64 	%fd67, 0d3FF0000000000000, %fd77, %p60;
	selp.f64 	%fd68, 0d3FF0000000000000, %fd67, %p59;
	cvt.rmi.f64.f64 	%fd69, %fd68;
	cvt.rpi.f64.f64 	%fd70, %fd68;
	setp.neu.f64 	%p61, %fd69, %fd70;
	setp.leu.f64 	%p62, %fd68, %fd9;
	or.pred  	%p63, %p61, %p62;
	@%p63 bra 	$L__BB0_34;
	cvta.to.local.u64 	%rd6, %rd5;
	st.local.v2.f64 	[%rd6], {%fd37, %fd71};
	st.local.v2.f64 	[%rd6+16], {%fd9, %fd68};
	cvta.global.u64 	%rd8, %rd7;
	{ // callseq 3, 0
	.param .b64 param0;
	st.param.b64 	[param0], %rd8;
	.param .b64 param1;
	st.param.b64 	[param1], %rd5;
	.param .b32 retval0;
	call.uni (retval0), 
	vprintf, 
	(
	param0, 
	param1
	);
	ld.param.b32 	%r69, [retval0];
	} // callseq 3
$L__BB0_34:
	add.f64 	%fd71, %fd71, 0d3FF0000000000000;
	setp.lt.f64 	%p64, %fd71, %fd2;
	@%p64 bra 	$L__BB0_2;
$L__BB0_35:
	ret;

}
.func  (.param .b64 func_retval0) __internal_accurate_pow(
	.param .b64 __internal_accurate_pow_param_0,
	.param .b64 __internal_accurate_pow_param_1
)
{
	.reg .pred 	%p<8>;
	.reg .b32 	%r<49>;
	.reg .b32 	%f<3>;
	.reg .b64 	%fd<109>;

	ld.param.f64 	%fd10, [__internal_accurate_pow_param_0];
	ld.param.f64 	%fd11, [__internal_accurate_pow_param_1];
	{
	.reg .b32 %temp; 
	mov.b64 	{%temp, %r46}, %fd10;
	}
	{
	.reg .b32 %temp; 
	mov.b64 	{%r45, %temp}, %fd10;
	}
	shr.u32 	%r47, %r46, 20;
	setp.gt.u32 	%p1, %r46, 1048575;
	@%p1 bra 	$L__BB1_2;
	mul.f64 	%fd12, %fd10, 0d4350000000000000;
	{
	.reg .b32 %temp; 
	mov.b64 	{%temp, %r46}, %fd12;
	}
	{
	.reg .b32 %temp; 
	mov.b64 	{%r45, %temp}, %fd12;
	}
	shr.u32 	%r16, %r46, 20;
	add.s32 	%r47, %r16, -54;
$L__BB1_2:
	add.s32 	%r48, %r47, -1023;
	and.b32  	%r17, %r46, -2146435073;
	or.b32  	%r18, %r17, 1072693248;
	mov.b64 	%fd107, {%r45, %r18};
	setp.lt.u32 	%p2, %r18, 1073127583;
	@%p2 bra 	$L__BB1_4;
	{
	.reg .b32 %temp; 
	mov.b64 	{%r19, %temp}, %fd107;
	}
	{
	.reg .b32 %temp; 
	mov.b64 	{%temp, %r20}, %fd107;
	}
	add.s32 	%r21, %r20, -1048576;
	mov.b64 	%fd107, {%r19, %r21};
	add.s32 	%r48, %r47, -1022;
$L__BB1_4:
	add.f64 	%fd13, %fd107, 0dBFF0000000000000;
	add.f64 	%fd14, %fd107, 0d3FF0000000000000;
	rcp.approx.ftz.f64 	%fd15, %fd14;
	neg.f64 	%fd16, %fd14;
	fma.rn.f64 	%fd17, %fd16, %fd15, 0d3FF0000000000000;
	fma.rn.f64 	%fd18, %fd17, %fd17, %fd17;
	fma.rn.f64 	%fd19, %fd18, %fd15, %fd15;
	mul.f64 	%fd20, %fd13, %fd19;
	fma.rn.f64 	%fd21, %fd13, %fd19, %fd20;
	mul.f64 	%fd22, %fd21, %fd21;
	fma.rn.f64 	%fd23, %fd22, 0d3EB0F5FF7D2CAFE2, 0d3ED0F5D241AD3B5A;
	fma.rn.f64 	%fd24, %fd23, %fd22, 0d3EF3B20A75488A3F;
	fma.rn.f64 	%fd25, %fd24, %fd22, 0d3F1745CDE4FAECD5;
	fma.rn.f64 	%fd26, %fd25, %fd22, 0d3F3C71C7258A578B;
	fma.rn.f64 	%fd27, %fd26, %fd22, 0d3F6249249242B910;
	fma.rn.f64 	%fd28, %fd27, %fd22, 0d3F89999999999DFB;
	sub.f64 	%fd29, %fd13, %fd21;
	add.f64 	%fd30, %fd29, %fd29;
	neg.f64 	%fd31, %fd21;
	fma.rn.f64 	%fd32, %fd31, %fd13, %fd30;
	mul.f64 	%fd33, %fd19, %fd32;
	fma.rn.f64 	%fd34, %fd22, %fd28, 0d3FB5555555555555;
	mov.f64 	%fd35, 0d3FB5555555555555;
	sub.f64 	%fd36, %fd35, %fd34;
	fma.rn.f64 	%fd37, %fd22, %fd28, %fd36;
	add.f64 	%fd38, %fd37, 0dBC46A4CB00B9E7B0;
	add.f64 	%fd39, %fd34, %fd38;
	sub.f64 	%fd40, %fd34, %fd39;
	add.f64 	%fd41, %fd38, %fd40;
	mul.rn.f64 	%fd42, %fd21, %fd21;
	neg.f64 	%fd43, %fd42;
	fma.rn.f64 	%fd44, %fd21, %fd21, %fd43;
	{
	.reg .b32 %temp; 
	mov.b64 	{%r22, %temp}, %fd33;
	}
	{
	.reg .b32 %temp; 
	mov.b64 	{%temp, %r23}, %fd33;
	}
	add.s32 	%r24, %r23, 1048576;
	mov.b64 	%fd45, {%r22, %r24};
	fma.rn.f64 	%fd46, %fd21, %fd45, %fd44;
	mul.rn.f64 	%fd47, %fd42, %fd21;
	neg.f64 	%fd48, %fd47;
	fma.rn.f64 	%fd49, %fd42, %fd21, %fd48;
	fma.rn.f64 	%fd50, %fd42, %fd33, %fd49;
	fma.rn.f64 	%fd51, %fd46, %fd21, %fd50;
	mul.rn.f64 	%fd52, %fd39, %fd47;
	neg.f64 	%fd53, %fd52;
	fma.rn.f64 	%fd54, %fd39, %fd47, %fd53;
	fma.rn.f64 	%fd55, %fd39, %fd51, %fd54;
	fma.rn.f64 	%fd56, %fd41, %fd47, %fd55;
	add.f64 	%fd57, %fd52, %fd56;
	sub.f64 	%fd58, %fd52, %fd57;
	add.f64 	%fd59, %fd56, %fd58;
	add.f64 	%fd60, %fd21, %fd57;
	sub.f64 	%fd61, %fd21, %fd60;
	add.f64 	%fd62, %fd57, %fd61;
	add.f64 	%fd63, %fd59, %fd62;
	add.f64 	%fd64, %fd33, %fd63;
	add.f64 	%fd65, %fd60, %fd64;
	sub.f64 	%fd66, %fd60, %fd65;
	add.f64 	%fd67, %fd64, %fd66;
	xor.b32  	%r25, %r48, -2147483648;
	mov.b32 	%r26, 1127219200;
	mov.b64 	%fd68, {%r25, %r26};
	mov.b32 	%r27, -2147483648;
	mov.b64 	%fd69, {%r27, %r26};
	sub.f64 	%fd70, %fd68, %fd69;
	fma.rn.f64 	%fd71, %fd70, 0d3FE62E42FEFA39EF, %fd65;
	fma.rn.f64 	%fd72, %fd70, 0dBFE62E42FEFA39EF, %fd71;
	sub.f64 	%fd73, %fd72, %fd65;
	sub.f64 	%fd74, %fd67, %fd73;
	fma.rn.f64 	%fd75, %fd70, 0d3C7ABC9E3B39803F, %fd74;
	add.f64 	%fd76, %fd71, %fd75;
	sub.f64 	%fd77, %fd71, %fd76;
	add.f64 	%fd78, %fd75, %fd77;
	{
	.reg .b32 %temp; 
	mov.b64 	{%temp, %r28}, %fd11;
	}
	{
	.reg .b32 %temp; 
	mov.b64 	{%r29, %temp}, %fd11;
	}
	shl.b32 	%r30, %r28, 1;
	setp.gt.u32 	%p3, %r30, -33554433;
	and.b32  	%r31, %r28, -15728641;
	selp.b32 	%r32, %r31, %r28, %p3;
	mov.b64 	%fd79, {%r29, %r32};
	mul.rn.f64 	%fd80, %fd76, %fd79;
	neg.f64 	%fd81, %fd80;
	fma.rn.f64 	%fd82, %fd76, %fd79, %fd81;
	fma.rn.f64 	%fd83, %fd78, %fd79, %fd82;
	add.f64 	%fd4, %fd80, %fd83;
	sub.f64 	%fd84, %fd80, %fd4;
	add.f64 	%fd5, %fd83, %fd84;
	fma.rn.f64 	%fd85, %fd4, 0d3FF71547652B82FE, 0d4338000000000000;
	{
	.reg .b32 %temp; 
	mov.b64 	{%r13, %temp}, %fd85;
	}
	mov.f64 	%fd86, 0dC338000000000000;
	add.rn.f64 	%fd87, %fd85, %fd86;
	fma.rn.f64 	%fd88, %fd87, 0dBFE62E42FEFA39EF, %fd4;
	fma.rn.f64 	%fd89, %fd87, 0dBC7ABC9E3B39803F, %fd88;
	fma.rn.f64 	%fd90, %fd89, 0d3E5ADE1569CE2BDF, 0d3E928AF3FCA213EA;
	fma.rn.f64 	%fd91, %fd90, %fd89, 0d3EC71DEE62401315;
	fma.rn.f64 	%fd92, %fd91, %fd89, 0d3EFA01997C89EB71;
	fma.rn.f64 	%fd93, %fd92, %fd89, 0d3F2A01A014761F65;
	fma.rn.f64 	%fd94, %fd93, %fd89, 0d3F56C16C1852B7AF;
	fma.rn.f64 	%fd95, %fd94, %fd89, 0d3F81111111122322;
	fma.rn.f64 	%fd96, %fd95, %fd89, 0d3FA55555555502A1;
	fma.rn.f64 	%fd97, %fd96, %fd89, 0d3FC5555555555511;
	fma.rn.f64 	%fd98, %fd97, %fd89, 0d3FE000000000000B;
	fma.rn.f64 	%fd99, %fd98, %fd89, 0d3FF0000000000000;
	fma.rn.f64 	%fd100, %fd99, %fd89, 0d3FF0000000000000;
	{
	.reg .b32 %temp; 
	mov.b64 	{%r14, %temp}, %fd100;
	}
	{
	.reg .b32 %temp; 
	mov.b64 	{%temp, %r15}, %fd100;
	}
	shl.b32 	%r33, %r13, 20;
	add.s32 	%r34, %r33, %r15;
	mov.b64 	%fd108, {%r14, %r34};
	{
	.reg .b32 %temp; 
	mov.b64 	{%temp, %r35}, %fd4;
	}
	mov.b32 	%f2, %r35;
	abs.f32 	%f1, %f2;
	setp.lt.f32 	%p4, %f1, 0f4086232B;
	@%p4 bra 	$L__BB1_7;
	setp.lt.f64 	%p5, %fd4, 0d0000000000000000;
	add.f64 	%fd101, %fd4, 0d7FF0000000000000;
	selp.f64 	%fd108, 0d0000000000000000, %fd101, %p5;
	setp.geu.f32 	%p6, %f1, 0f40874800;
	@%p6 bra 	$L__BB1_7;
	shr.u32 	%r36, %r13, 31;
	add.s32 	%r37, %r13, %r36;
	shr.s32 	%r38, %r37, 1;
	shl.b32 	%r39, %r38, 20;
	add.s32 	%r40, %r15, %r39;
	mov.b64 	%fd102, {%r14, %r40};
	sub.s32 	%r41, %r13, %r38;
	shl.b32 	%r42, %r41, 20;
	add.s32 	%r43, %r42, 1072693248;
	mov.b32 	%r44, 0;
	mov.b64 	%fd103, {%r44, %r43};
	mul.f64 	%fd108, %fd103, %fd102;
$L__BB1_7:
	abs.f64 	%fd104, %fd108;
	setp.eq.f64 	%p7, %fd104, 0d7FF0000000000000;
	fma.rn.f64 	%fd105, %fd108, %fd5, %fd108;
	selp.f64 	%fd106, %fd108, %fd105, %p7;
	st.param.f64 	[func_retval0], %fd106;
	ret;

}


// ===== COMPILED SASS (sm_100) =====

	.target	sm_100

	.elftype	@"ET_EXEC"


//--------------------- .note.nv.tkinfo           --------------------------
	.section	.note.nv.tkinfo,"",@"SHT_NOTE"
	.sectionflags	@"SHF_NOTE_NV_TKINFO"
	.tkinfo
        /*0018*/ 	.word	0x00000002
        /*0030*/ 	.string	""
        /*0030*/ 	.string	"ptxas"
        /*0030*/ 	.string	"Cuda compilation tools, release 13.0, V13.0.88"
        /*0030*/ 	.string	"Build cuda_13.0.r13.0/compiler.36424714_0"
        /*0030*/ 	.string	"-arch sm_100 -m 64 "



//--------------------- .note.nv.cuinfo           --------------------------
	.section	.note.nv.cuinfo,"",@"SHT_NOTE"
	.sectionflags	@"SHF_NOTE_NV_CUINFO"
        /*0018*/ 	.short	0x0002
        /*001a*/ 	.short	0x0064
        /*001c*/ 	.short	0x0082
	.zero		2


//--------------------- .nv.info                  --------------------------
	.section	.nv.info,"",@"SHT_CUDA_INFO"
	.align	4


	//----- nvinfo : EIATTR_REGCOUNT
	.align		4
        /*0000*/ 	.byte	0x04, 0x2f
        /*0002*/ 	.short	(.L_2 - .L_1)
	.align		4
.L_1:
        /*0004*/ 	.word	index@(_Z20single_height_kerneldd)
        /*0008*/ 	.word	0x00000026


	//----- nvinfo : EIATTR_FRAME_SIZE
	.align		4
.L_2:
        /*000c*/ 	.byte	0x04, 0x11
        /*000e*/ 	.short	(.L_4 - .L_3)
	.align		4
.L_3:
        /*0010*/ 	.word	index@($_Z20single_height_kerneldd$__internal_accurate_pow)
        /*0014*/ 	.word	0x00000020


	//----- nvinfo : EIATTR_FRAME_SIZE
	.align		4
.L_4:
        /*0018*/ 	.byte	0x04, 0x11
        /*001a*/ 	.short	(.L_6 - .L_5)
	.align		4
.L_5:
        /*001c*/ 	.word	index@($__internal_0_$__cuda_sm20_dblrcp_rn_slowpath_v3)
        /*0020*/ 	.word	0x00000020


	//----- nvinfo : EIATTR_FRAME_SIZE
	.align		4
.L_6:
        /*0024*/ 	.byte	0x04, 0x11
        /*0026*/ 	.short	(.L_8 - .L_7)
	.align		4
.L_7:
        /*0028*/ 	.word	index@(_Z20single_height_kerneldd)
        /*002c*/ 	.word	0x00000020


	//----- nvinfo : EIATTR_MIN_STACK_SIZE
	.align		4
.L_8:
        /*0030*/ 	.byte	0x04, 0x12
        /*0032*/ 	.short	(.L_10 - .L_9)
	.align		4
.L_9:
        /*0034*/ 	.word	index@(_Z20single_height_kerneldd)
        /*0038*/ 	.word	0x00000020
.L_10:


//--------------------- .nv.compat                --------------------------
	.section	.nv.compat,"",@"SHT_CUDA_COMPAT_INFO"
	.align	4
        /*0000*/ 	.byte	0x02, 0x09, 0x00, 0x00, 0x02, 0x02, 0x01, 0x00, 0x02, 0x05, 0x05, 0x00, 0x03, 0x07, 0x01, 0x01
        /*0010*/ 	.byte	0x02, 0x03, 0x00, 0x00, 0x02, 0x06, 0x01, 0x00, 0x04, 0x0b, 0x08, 0x00, 0x01, 0x00, 0x00, 0x00
        /*0020*/ 	.byte	0x00, 0x00, 0x00, 0x00


//--------------------- .nv.info._Z20single_height_kerneldd --------------------------
	.section	.nv.info._Z20single_height_kerneldd,"",@"SHT_CUDA_INFO"
	.sectionflags	@""
	.align	4


	//----- nvinfo : EIATTR_CUDA_API_VERSION
	.align		4
        /*0000*/ 	.byte	0x04, 0x37
        /*0002*/ 	.short	(.L_12 - .L_11)
.L_11:
        /*0004*/ 	.word	0x00000082


	//----- nvinfo : EIATTR_KPARAM_INFO
	.align		4
.L_12:
        /*0008*/ 	.byte	0x04, 0x17
        /*000a*/ 	.short	(.L_14 - .L_13)
.L_13:
        /*000c*/ 	.word	0x00000000
        /*0010*/ 	.short	0x0001
        /*0012*/ 	.short	0x0008
        /*0014*/ 	.byte	0x00, 0xf0, 0x21, 0x00


	//----- nvinfo : EIATTR_KPARAM_INFO
	.align		4
.L_14:
        /*0018*/ 	.byte	0x04, 0x17
        /*001a*/ 	.short	(.L_16 - .L_15)
.L_15:
        /*001c*/ 	.word	0x00000000
        /*0020*/ 	.short	0x0000
        /*0022*/ 	.short	0x0000
        /*0024*/ 	.byte	0x00, 0xf0, 0x21, 0x00


	//----- nvinfo : EIATTR_SPARSE_MMA_MASK
	.align		4
.L_16:
        /*0028*/ 	.byte	0x03, 0x50
        /*002a*/ 	.short	0x0000


	//----- nvinfo : EIATTR_MAXREG_COUNT
	.align		4
        /*002c*/ 	.byte	0x03, 0x1b
        /*002e*/ 	.short	0x00ff


	//----- nvinfo : EIATTR_EXTERNS
	.align		4
        /*0030*/ 	.byte	0x04, 0x0f
        /*0032*/ 	.short	(.L_18 - .L_17)


	//   ....[0]....
	.align		4
.L_17:
        /*0034*/ 	.word	index@(vprintf)


	//----- nvinfo : EIATTR_MERCURY_ISA_VERSION
	.align		4
.L_18:
        /*0038*/ 	.byte	0x03, 0x5f
        /*003a*/ 	.short	0x0101


	//----- nvinfo : EIATTR_VRC_CTA_INIT_COUNT
	.align		4
        /*003c*/ 	.byte	0x02, 0x4a
	.zero		1
	.zero		1


	//----- nvinfo : EIATTR_SYSCALL_OFFSETS
	.align		4
        /*0040*/ 	.byte	0x04, 0x46
        /*0042*/ 	.short	(.L_20 - .L_19)


	//   ....[0]....
.L_19:
        /*0044*/ 	.word	0x000013a0


	//----- nvinfo : EIATTR_EXIT_INSTR_OFFSETS
	.align		4
.L_20:
        /*0048*/ 	.byte	0x04, 0x1c
        /*004a*/ 	.short	(.L_22 - .L_21)


	//   ....[0]....
.L_21:
        /*004c*/ 	.word	0x00000110


	//   ....[1]....
        /*0050*/ 	.word	0x00001400


	//----- nvinfo : EIATTR_CRS_STACK_SIZE
	.align		4
.L_22:
        /*0054*/ 	.byte	0x04, 0x1e
        /*0056*/ 	.short	(.L_24 - .L_23)
.L_23:
        /*0058*/ 	.word	0x00000000


	//----- nvinfo : EIATTR_CBANK_PARAM_SIZE
	.align		4
.L_24:
        /*005c*/ 	.byte	0x03, 0x19
        /*005e*/ 	.short	0x0010


	//----- nvinfo : EIATTR_PARAM_CBANK
	.align		4
        /*0060*/ 	.byte	0x04, 0x0a
        /*0062*/ 	.short	(.L_26 - .L_25)
	.align		4
.L_25:
        /*0064*/ 	.word	index@(.nv.constant0._Z20single_height_kerneldd)
        /*0068*/ 	.short	0x0380
        /*006a*/ 	.short	0x0010


	//----- nvinfo : EIATTR_SW_WAR
	.align		4
.L_26:
        /*006c*/ 	.byte	0x04, 0x36
        /*006e*/ 	.short	(.L_28 - .L_27)
.L_27:
        /*0070*/ 	.word	0x00000008
.L_28:


//--------------------- .nv.callgraph             --------------------------
	.section	.nv.callgraph,"",@"SHT_CUDA_CALLGRAPH"
	.align	4
	.sectionentsize	8
	.align		4
        /*0000*/ 	.word	0x00000000
	.align		4
        /*0004*/ 	.word	0xffffffff
	.align		4
        /*0008*/ 	.word	index@(_Z20single_height_kerneldd)
	.align		4
        /*000c*/ 	.word	index@(vprintf)
	.align		4
        /*0010*/ 	.word	0x00000000
	.align		4
        /*0014*/ 	.word	0xfffffffe
	.align		4
        /*0018*/ 	.word	0x00000000
	.align		4
        /*001c*/ 	.word	0xfffffffd
	.align		4
        /*0020*/ 	.word	0x00000000
	.align		4
        /*0024*/ 	.word	0xfffffffc


//--------------------- .nv.constant4             --------------------------
	.section	.nv.constant4,"a",@progbits
	.align	8
	.align		8
.nv.constant4:
        /*0000*/ 	.dword	vprintf
	.align		8
        /*0008*/ 	.dword	$str


//--------------------- .text._Z20single_height_kerneldd --------------------------
	.section	.text._Z20single_height_kerneldd,"ax",@progbits
	.align	128
        .global         _Z20single_height_kerneldd
        .type           _Z20single_height_kerneldd,@function
        .size           _Z20single_height_kerneldd,(.L_x_29 - _Z20single_height_kerneldd)
        .other          _Z20single_height_kerneldd,@"STO_CUDA_ENTRY STV_DEFAULT"
_Z20single_height_kerneldd:
.text._Z20single_height_kerneldd:
[----:B------:R-:W0:Y:S01]  /*0000*/  LDC R1, c[0x0][0x37c] ;  /* 0x0000df00ff017b82 */ /* 0x000e220000000800 */
[----:B------:R-:W1:Y:S01]  /*0010*/  S2R R3, SR_TID.X ;  /* 0x0000000000037919 */ /* 0x000e620000002100 */
[----:B------:R-:W2:Y:S06]  /*0020*/  LDCU UR41, c[0x0][0x2fc] ;  /* 0x00005f80ff2977ac */ /* 0x000eac0008000800 */
[----:B------:R-:W1:Y:S01]  /*0030*/  S2UR UR4, SR_CTAID.X ;  /* 0x00000000000479c3 */ /* 0x000e620000002500 */
[----:B0-----:R-:W-:Y:S01]  /*0040*/  VIADD R1, R1, 0xffffffe0 ;  /* 0xffffffe001017836 */ /* 0x001fe20000000000 */
[----:B------:R-:W0:Y:S06]  /*0050*/  LDCU UR40, c[0x0][0x2f8] ;  /* 0x00005f00ff2877ac */ /* 0x000e2c0008000800 */
[----:B------:R-:W1:Y:S02]  /*0060*/  LDC R0, c[0x0][0x360] ;  /* 0x0000d800ff007b82 */ /* 0x000e640000000800 */
[----:B-1----:R-:W-:Y:S01]  /*0070*/  IMAD R0, R0, UR4, R3 ;  /* 0x0000000400007c24 */ /* 0x002fe2000f8e0203 */
[----:B------:R-:W1:Y:S03]  /*0080*/  LDCU.64 UR4, c[0x0][0x388] ;  /* 0x00007100ff0477ac */ /* 0x000e660008000a00 */
[----:B------:R-:W3:Y:S02]  /*0090*/  I2F.F64.U32 R2, R0 ;  /* 0x0000000000027312 */ /* 0x000ee40000201800 */
[----:B---3--:R-:W-:-:S08]  /*00a0*/  DADD R2, R2, 7 ;  /* 0x401c000002027429 */ /* 0x008fd00000000000 */
[----:B-1----:R-:W-:Y:S01]  /*00b0*/  DADD R28, R2, UR4 ;  /* 0x00000004021c7e29 */ /* 0x002fe20008000000 */
[----:B------:R-:W-:-:S07]  /*00c0*/  R2UR UR4, R1 ;  /* 0x00000000010472ca */ /* 0x000fce00000e0000 */
[----:B------:R-:W-:-:S06]  /*00d0*/  DMUL R26, R28, 0.5 ;  /* 0x3fe000001c1a7828 */ /* 0x000fcc0000000000 */
[----:B0-----:R-:W-:Y:S02]  /*00e0*/  UIADD3 UR40, UP0, UPT, UR4, UR40, URZ ;  /* 0x0000002804287290 */ /* 0x001fe4000ff1e0ff */
[----:B------:R-:W-:Y:S02]  /*00f0*/  DSETP.GT.AND P0, PT, R26, 3, PT ;  /* 0x400800001a00742a */ /* 0x000fe40003f04000 */
[----:B--2---:R-:W-:-:S12]  /*0100*/  UIADD3.X UR41, UPT, UPT, URZ, UR41, URZ, UP0, !UPT ;  /* 0x00000029ff297290 */ /* 0x004fd800087fe4ff */
[----:B------:R-:W-:Y:S05]  /*0110*/  @!P0 EXIT ;  /* 0x000000000000894d */ /* 0x000fea0003800000 */
[----:B------:R-:W0:Y:S01]  /*0120*/  LDCU.64 UR42, c[0x0][0x380] ;  /* 0x00007000ff2a77ac */ /* 0x000e220008000a00 */
[----:B------:R-:W1:Y:S01]  /*0130*/  LDC.64 R6, c[0x0][0x380] ;  /* 0x0000e000ff067b82 */ /* 0x000e620000000a00 */
[----:B0-----:R-:W1:Y:S01]  /*0140*/  MUFU.RCP64H R3, UR43 ;  /* 0x0000002b00037d08 */ /* 0x001e620008001800 */
[----:B------:R-:W-:Y:S02]  /*0150*/  UIADD3 UR5, UPT, UPT, UR43, 0x300402, URZ ;  /* 0x003004022b057890 */ /* 0x000fe4000fffe0ff */
[----:B------:R-:W-:-:S04]  /*0160*/  USHF.R.U32.HI UR4, URZ, 0x14, UR43 ;  /* 0x00000014ff047899 */ /* 0x000fc8000801162b */
[----:B------:R-:W-:Y:S01]  /*0170*/  ULOP3.LUT UR4, UR4, 0x7ff, URZ, 0xc0, !UPT ;  /* 0x000007ff04047892 */ /* 0x000fe2000f8ec0ff */
[----:B------:R-:W-:Y:S02]  /*0180*/  IMAD.U32 R2, RZ, RZ, UR5 ;  /* 0x00000005ff027e24 */ /* 0x000fe4000f8e00ff */
[----:B------:R-:W-:Y:S01]  /*0190*/  IMAD.U32 R0, RZ, RZ, UR5 ;  /* 0x00000005ff007e24 */ /* 0x000fe2000f8e00ff */
[----:B------:R-:W-:-:S04]  /*01a0*/  UIADD3 UR4, UPT, UPT, UR4, -0x3f4, URZ ;  /* 0xfffffc0c04047890 */ /* 0x000fc8000fffe0ff */
[----:B------:R-:W-:Y:S01]  /*01b0*/  USHF.L.U32 UR44, UR42, UR4, URZ ;  /* 0x000000042a2c7299 */ /* 0x000fe200080006ff */
[----:B-1----:R-:W-:Y:S01]  /*01c0*/  DFMA R4, R2, -R6, 1 ;  /* 0x3ff000000204742b */ /* 0x002fe20000000806 */
[----:B------:R-:W-:Y:S02]  /*01d0*/  USHF.L.U64.HI UR42, UR42, UR4, UR43 ;  /* 0x000000042a2a7299 */ /* 0x000fe4000801022b */
[----:B------:R-:W-:-:S04]  /*01e0*/  UISETP.NE.U32.AND UP0, UPT, UR44, URZ, UPT ;  /* 0x000000ff2c00728c */ /* 0x000fc8000bf05070 */
[----:B------:R-:W-:Y:S01]  /*01f0*/  UISETP.NE.AND.EX UP0, UPT, UR42, -0x80000000, UPT, UP0 ;  /* 0x800000002a00788c */ /* 0x000fe2000bf05300 */
[----:B------:R-:W-:-:S05]  /*0200*/  DFMA R4, R4, R4, R4 ;  /* 0x000000040404722b */ /* 0x000fca0000000004 */
[----:B------:R-:W-:-:S03]  /*0210*/  PLOP3.LUT P0, PT, PT, PT, UP0, 0x80, 0x8 ;  /* 0x000000000008781c */ /* 0x000fc60003f0f008 */
[----:B------:R-:W-:-:S08]  /*0220*/  DFMA R4, R2, R4, R2 ;  /* 0x000000040204722b */ /* 0x000fd00000000002 */
[----:B------:R-:W-:Y:S02]  /*0230*/  DFMA R2, R4, -R6, 1 ;  /* 0x3ff000000402742b */ /* 0x000fe40000000806 */
[----:B------:R-:W-:Y:S01]  /*0240*/  DSETP.NEU.AND P1, PT, |R6|, 0.5, !P0 ;  /* 0x3fe000000600742a */ /* 0x000fe2000472d200 */
[----:B------:R-:W-:-:S05]  /*0250*/  FSETP.GEU.AND P0, PT, |R0|, 5.8789094863358348022e-39, PT ;  /* 0x004004020000780b */ /* 0x000fca0003f0e200 */
[----:B------:R-:W-:-:S08]  /*0260*/  DFMA R2, R4, R2, R4 ;  /* 0x000000020402722b */ /* 0x000fd00000000004 */
[----:B------:R-:W-:Y:S01]  /*0270*/  VOTEU.ANY UP0, P1 ;  /* 0x0000000000ff7886 */ /* 0x000fe20000800100 */
[----:B------:R-:W-:Y:S01]  /*0280*/  UP2UR UR45, UPR, URZ, 0x1 ;  /* 0x00000001ff2d7883 */ /* 0x000fe20008000000 */
[----:B------:R-:W-:Y:S02]  /*0290*/  R2UR UR38, R2 ;  /* 0x00000000022672ca */ /* 0x000fe400000e0000 */
[----:B------:R-:W-:Y:S02]  /*02a0*/  R2UR UR39, R3 ;  /* 0x00000000032772ca */ /* 0x000fe400000e0000 */
[----:B------:R-:W-:Y:S01]  /*02b0*/  P2R R2, PR, RZ, 0x2 ;  /* 0x00000002ff027803 */ /* 0x000fe20000000000 */
[----:B------:R-:W-:-:S12]  /*02c0*/  @P0 BRA `(.L_x_0) ;  /* 0x0000000000100947 */ /* 0x000fd80003800000 */
[----:B------:R-:W-:Y:S01]  /*02d0*/  ULOP3.LUT UR4, UR43, 0x7fffffff, URZ, 0xc0, !UPT ;  /* 0x7fffffff2b047892 */ /* 0x000fe2000f8ec0ff */
[----:B------:R-:W-:-:S03]  /*02e0*/  MOV R0, 0x310 ;  /* 0x0000031000007802 */ /* 0x000fc60000000f00 */
[----:B------:R-:W-:-:S12]  /*02f0*/  UIADD3 UR6, UPT, UPT, UR4, -0x100000, URZ ;  /* 0xfff0000004067890 */ /* 0x000fd8000fffe0ff */
[----:B------:R-:W-:Y:S05]  /*0300*/  CALL.REL.NOINC `($__internal_0_$__cuda_sm20_dblrcp_rn_slowpath_v3) ;  /* 0x0000001000407944 */ /* 0x000fea0003c00000 */
.L_x_0:
[----:B------:R-:W0:Y:S01]  /*0310*/  LDCU.64 UR6, c[0x0][0x380] ;  /* 0x00007000ff0677ac */ /* 0x000e220008000a00 */
[----:B------:R-:W1:Y:S01]  /*0320*/  FRND.F64.TRUNC R22, UR38 ;  /* 0x0000002600167d13 */ /* 0x000e62000830d800 */
[----:B------:R-:W-:Y:S01]  /*0330*/  BSSY.RECONVERGENT B7, `(.L_x_1) ;  /* 0x000010c000077945 */ /* 0x000fe20003800200 */
[----:B------:R-:W-:Y:S01]  /*0340*/  IMAD.MOV.U32 R18, RZ, RZ, 0x0 ;  /* 0x00000000ff127424 */ /* 0x000fe200078e00ff */
[----:B------:R-:W-:Y:S01]  /*0350*/  USHF.R.U32.HI UR4, URZ, 0x14, UR39 ;  /* 0x00000014ff047899 */ /* 0x000fe20008011627 */
[----:B------:R-:W-:Y:S01]  /*0360*/  IMAD.MOV.U32 R19, RZ, RZ, 0x40080000 ;  /* 0x40080000ff137424 */ /* 0x000fe200078e00ff */
[----:B------:R-:W2:Y:S02]  /*0370*/  LDCU UR5, c[0x0][0x384] ;  /* 0x00007080ff0577ac */ /* 0x000ea40008000800 */
[----:B------:R-:W-:Y:S01]  /*0380*/  ULOP3.LUT UR4, UR4, 0x7ff, URZ, 0xc0, !UPT ;  /* 0x000007ff04047892 */ /* 0x000fe2000f8ec0ff */
[----:B------:R-:W3:Y:S03]  /*0390*/  LDCU.64 UR36, c[0x0][0x380] ;  /* 0x00007000ff2477ac */ /* 0x000ee60008000a00 */
[----:B------:R-:W-:Y:S01]  /*03a0*/  UIADD3 UR4, UPT, UPT, UR4, -0x3f4, URZ ;  /* 0xfffffc0c04047890 */ /* 0x000fe2000fffe0ff */
[----:B0-----:R-:W0:Y:S01]  /*03b0*/  FRND.F64.TRUNC R24, UR6 ;  /* 0x0000000600187d13 */ /* 0x001e22000830d800 */
[----:B------:R-:W4:Y:S02]  /*03c0*/  LDCU UR46, c[0x0][0x384] ;  /* 0x00007080ff2e77ac */ /* 0x000f240008000800 */
[----:B------:R-:W-:-:S02]  /*03d0*/  USHF.L.U32 UR47, UR38, UR4, URZ ;  /* 0x00000004262f7299 */ /* 0x000fc400080006ff */
[----:B------:R-:W-:Y:S02]  /*03e0*/  USHF.L.U64.HI UR43, UR38, UR4, UR39 ;  /* 0x00000004262b7299 */ /* 0x000fe40008010227 */
[----:B------:R-:W-:Y:S02]  /*03f0*/  UISETP.NE.U32.AND UP0, UPT, UR47, URZ, UPT ;  /* 0x000000ff2f00728c */ /* 0x000fe4000bf05070 */
[----:B--2---:R-:W-:Y:S02]  /*0400*/  UISETP.GE.AND UP1, UPT, UR5, URZ, UPT ;  /* 0x000000ff0500728c */ /* 0x004fe4000bf26270 */
[----:B------:R-:W-:Y:S02]  /*0410*/  UISETP.NE.AND.EX UP0, UPT, UR43, -0x80000000, UPT, UP0 ;  /* 0x800000002b00788c */ /* 0x000fe4000bf05300 */
[----:B------:R-:W-:Y:S02]  /*0420*/  USEL UR48, URZ, 0x7ff00000, !UP1 ;  /* 0x7ff00000ff307887 */ /* 0x000fe4000c800000 */
[----:B-1-3--:R-:W-:-:S12]  /*0430*/  UP2UR UR49, UPR, URZ, 0x1 ;  /* 0x00000001ff317883 */ /* 0x00afd80008000000 */
.L_x_22:
[----:B------:R-:W-:Y:S01]  /*0440*/  DSETP.NEU.AND P2, PT, R18, RZ, PT ;  /* 0x000000ff1200722a */ /* 0x000fe20003f4d000 */
[----:B------:R-:W-:Y:S01]  /*0450*/  ISETP.NE.AND P0, PT, R2, RZ, PT ;  /* 0x000000ff0200720c */ /* 0x000fe20003f05270 */
[----:B------:R-:W-:Y:S01]  /*0460*/  BSSY.RECONVERGENT B0, `(.L_x_2) ;  /* 0x0000022000007945 */ /* 0x000fe20003800200 */
[----:B------:R-:W-:-:S11]  /*0470*/  DADD R8, R28, -R18 ;  /* 0x000000001c087229 */ /* 0x000fd60000000812 */
[----:B------:R-:W1:Y:S01]  /*0480*/  @!P2 LDC R0, c[0x0][0x384] ;  /* 0x0000e100ff00ab82 */ /* 0x000e620000000800 */
[----:B------:R-:W-:Y:S01]  /*0490*/  VOTEU.ANY UP0, P0 ;  /* 0x0000000000ff7886 */ /* 0x000fe20000000100 */
[----:B------:R-:W-:Y:S01]  /*04a0*/  PLOP3.LUT P3, PT, PT, PT, UP0, 0x80, 0x8 ;  /* 0x000000000008781c */ /* 0x000fe20003f6f008 */
[----:B------:R-:W-:Y:S01]  /*04b0*/  @!P2 IMAD.MOV.U32 R32, RZ, RZ, RZ ;  /* 0x000000ffff20a224 */ /* 0x000fe200078e00ff */
[----:B------:R-:W-:Y:S02]  /*04c0*/  PLOP3.LUT P0, PT, PT, PT, UP0, 0x80, 0x8 ;  /* 0x000000000008781c */ /* 0x000fe40003f0f008 */
[----:B------:R-:W-:Y:S02]  /*04d0*/  @!P2 SEL R33, R19, RZ, P3 ;  /* 0x000000ff1321a207 */ /* 0x000fe40001800000 */
[----:B-1----:R-:W-:-:S13]  /*04e0*/  ISETP.GE.OR P1, PT, R0, RZ, P2 ;  /* 0x000000ff0000720c */ /* 0x002fda0001726670 */
[----:B------:R-:W-:Y:S01]  /*04f0*/  @!P1 LOP3.LUT R33, R33, 0x7ff00000, RZ, 0xfc, !PT ;  /* 0x7ff0000021219812 */ /* 0x000fe200078efcff */
[----:B------:R-:W-:Y:S06]  /*0500*/  @!P2 BRA `(.L_x_3) ;  /* 0x00000000005ca947 */ /* 0x000fec0003800000 */
[----:B------:R-:W1:Y:S01]  /*0510*/  LDCU.64 UR4, c[0x0][0x380] ;  /* 0x00007000ff0477ac */ /* 0x000e620008000a00 */
[----:B------:R-:W-:Y:S01]  /*0520*/  DADD R4, -RZ, |R18| ;  /* 0x00000000ff047229 */ /* 0x000fe20000000512 */
[----:B------:R-:W-:Y:S01]  /*0530*/  BSSY.RECONVERGENT B1, `(.L_x_4) ;  /* 0x0000006000017945 */ /* 0x000fe20003800200 */
[----:B------:R-:W-:-:S08]  /*0540*/  MOV R0, 0x590 ;  /* 0x0000059000007802 */ /* 0x000fd00000000f00 */
[----:B------:R-:W-:Y:S02]  /*0550*/  IMAD.MOV.U32 R35, RZ, RZ, R5 ;  /* 0x000000ffff237224 */ /* 0x000fe400078e0005 */
[----:B-1----:R-:W-:Y:S02]  /*0560*/  IMAD.U32 R34, RZ, RZ, UR4 ;  /* 0x00000004ff227e24 */ /* 0x002fe4000f8e00ff */
[----:B------:R-:W-:-:S07]  /*0570*/  IMAD.U32 R3, RZ, RZ, UR5 ;  /* 0x00000005ff037e24 */ /* 0x000fce000f8e00ff */
[----:B0---4-:R-:W-:Y:S05]  /*0580*/  CALL.REL.NOINC `($_Z20single_height_kerneldd$__internal_accurate_pow) ;  /* 0x0000001000647944 */ /* 0x011fea0003c00000 */
[----:B------:R-:W-:Y:S05]  /*0590*/  BSYNC.RECONVERGENT B1 ;  /* 0x0000000000017941 */ /* 0x000fea0003800200 */
.L_x_4:
[----:B------:R-:W-:Y:S01]  /*05a0*/  UISETP.NE.U32.AND UP0, UPT, UR44, URZ, UPT ;  /* 0x000000ff2c00728c */ /* 0x000fe2000bf05070 */
[----:B------:R-:W-:Y:S01]  /*05b0*/  DADD R6, -RZ, -R4 ;  /* 0x00000000ff067229 */ /* 0x000fe20000000904 */
[----:B------:R-:W-:Y:S01]  /*05c0*/  ISETP.GE.AND P2, PT, R19, RZ, PT ;  /* 0x000000ff1300720c */ /* 0x000fe20003f46270 */
[----:B------:R-:W-:Y:S01]  /*05d0*/  DSETP.NEU.AND P1, PT, R24, UR36, PT ;  /* 0x0000002418007e2a */ /* 0x000fe2000bf2d000 */
[----:B------:R-:W-:-:S06]  /*05e0*/  UISETP.NE.AND.EX UP0, UPT, UR42, -0x80000000, UPT, UP0 ;  /* 0x800000002a00788c */ /* 0x000fcc000bf05300 */
[----:B------:R-:W-:Y:S02]  /*05f0*/  PLOP3.LUT P3, PT, PT, PT, UP0, 0x80, 0x8 ;  /* 0x000000000008781c */ /* 0x000fe40003f6f008 */
[----:B------:R-:W-:Y:S02]  /*0600*/  PLOP3.LUT P0, PT, PT, PT, UP0, 0x80, 0x8 ;  /* 0x000000000008781c */ /* 0x000fe40003f0f008 */
[-C--:B------:R-:W-:Y:S02]  /*0610*/  FSEL R3, R6, R4.reuse, !P3 ;  /* 0x0000000406037208 */ /* 0x080fe40005800000 */
[-C--:B------:R-:W-:Y:S02]  /*0620*/  FSEL R6, R7, R5.reuse, !P3 ;  /* 0x0000000507067208 */ /* 0x080fe40005800000 */
[----:B------:R-:W-:Y:S02]  /*0630*/  FSEL R32, R3, R4, !P2 ;  /* 0x0000000403207208 */ /* 0x000fe40005000000 */
[----:B------:R-:W-:-:S02]  /*0640*/  FSEL R33, R6, R5, !P2 ;  /* 0x0000000506217208 */ /* 0x000fc40005000000 */
[----:B------:R-:W-:Y:S02]  /*0650*/  PLOP3.LUT P0, PT, P0, PT, PT, 0x8, 0x80 ;  /* 0x000000000080781c */ /* 0x000fe4000070e170 */
[----:B------:R-:W-:Y:S02]  /*0660*/  @P1 FSEL R32, R32, RZ, P2 ;  /* 0x000000ff20201208 */ /* 0x000fe40001000000 */
[----:B------:R-:W-:-:S09]  /*0670*/  @P1 FSEL R33, R33, -QNAN , P2 ;  /* 0xfff8000021211808 */ /* 0x000fd20001000000 */
.L_x_3:
[----:B----4-:R-:W-:Y:S05]  /*0680*/  BSYNC.RECONVERGENT B0 ;  /* 0x0000000000007941 */ /* 0x010fea0003800200 */
.L_x_2:
[----:B------:R-:W-:Y:S01]  /*0690*/  IMAD.U32 R6, RZ, RZ, UR36 ;  /* 0x00000024ff067e24 */ /* 0x000fe2000f8e00ff */
[----:B------:R-:W-:Y:S01]  /*06a0*/  BSSY.RECONVERGENT B0, `(.L_x_5) ;  /* 0x000001e000007945 */ /* 0x000fe20003800200 */
[----:B------:R-:W-:-:S06]  /*06b0*/  IMAD.U32 R7, RZ, RZ, UR37 ;  /* 0x00000025ff077e24 */ /* 0x000fcc000f8e00ff */
[----:B------:R-:W-:-:S10]  /*06c0*/  DADD R4, R18, R6 ;  /* 0x0000000012047229 */ /* 0x000fd40000000006 */
[----:B------:R-:W-:-:S04]  /*06d0*/  LOP3.LUT R4, R5, 0x7ff00000, RZ, 0xc0, !PT ;  /* 0x7ff0000005047812 */ /* 0x000fc800078ec0ff */
[----:B------:R-:W-:-:S13]  /*06e0*/  ISETP.NE.AND P1, PT, R4, 0x7ff00000, PT ;  /* 0x7ff000000400780c */ /* 0x000fda0003f25270 */
[----:B------:R-:W-:Y:S05]  /*06f0*/  @P1 BRA `(.L_x_6) ;  /* 0x0000000000601947 */ /* 0x000fea0003800000 */
[----:B------:R-:W-:-:S14]  /*0700*/  DSETP.NAN.AND P1, PT, R18, R6, PT ;  /* 0x000000061200722a */ /* 0x000fdc0003f28000 */
[----:B------:R-:W-:Y:S01]  /*0710*/  @P1 DADD R32, R18, R6 ;  /* 0x0000000012201229 */ /* 0x000fe20000000006 */
[----:B------:R-:W-:Y:S10]  /*0720*/  @P1 BRA `(.L_x_6) ;  /* 0x0000000000541947 */ /* 0x000ff40003800000 */
[----:B------:R-:W-:-:S14]  /*0730*/  DSETP.NEU.AND P1, PT, |R6|, +INF , PT ;  /* 0x7ff000000600742a */ /* 0x000fdc0003f2d200 */
[----:B------:R-:W-:Y:S05]  /*0740*/  @P1 BRA `(.L_x_7) ;  /* 0x0000000000201947 */ /* 0x000fea0003800000 */
[----:B------:R-:W-:Y:S01]  /*0750*/  ISETP.LE.AND P1, PT, RZ, UR46, PT ;  /* 0x0000002eff007c0c */ /* 0x000fe2000bf23270 */
[----:B------:R-:W-:-:S06]  /*0760*/  DSETP.GT.AND P0, PT, |R18|, 1, PT ;  /* 0x3ff000001200742a */ /* 0x000fcc0003f04200 */
[----:B------:R-:W-:Y:S01]  /*0770*/  SEL R32, RZ, 0x7ff00000, !P0 ;  /* 0x7ff00000ff207807 */ /* 0x000fe20004000000 */
[----:B------:R-:W-:-:S05]  /*0780*/  DSETP.NEU.AND P0, PT, R18, -1, PT ;  /* 0xbff000001200742a */ /* 0x000fca0003f0d000 */
[----:B------:R-:W-:-:S04]  /*0790*/  @!P1 LOP3.LUT R32, R32, 0x7ff00000, RZ, 0x3c, !PT ;  /* 0x7ff0000020209812 */ /* 0x000fc800078e3cff */
[----:B------:R-:W-:Y:S01]  /*07a0*/  SEL R33, R32, 0x3ff00000, P0 ;  /* 0x3ff0000020217807 */ /* 0x000fe20000000000 */
[----:B------:R-:W-:Y:S01]  /*07b0*/  IMAD.MOV.U32 R32, RZ, RZ, RZ ;  /* 0x000000ffff207224 */ /* 0x000fe200078e00ff */
[----:B------:R-:W-:Y:S06]  /*07c0*/  BRA `(.L_x_6) ;  /* 0x00000000002c7947 */ /* 0x000fec0003800000 */
.L_x_7:
[----:B------:R-:W-:-:S14]  /*07d0*/  DSETP.NEU.AND P1, PT, |R18|, +INF , PT ;  /* 0x7ff000001200742a */ /* 0x000fdc0003f2d200 */
[----:B------:R-:W-:Y:S05]  /*07e0*/  @P1 BRA `(.L_x_6) ;  /* 0x0000000000241947 */ /* 0x000fea0003800000 */
[----:B------:R-:W-:Y:S01]  /*07f0*/  ULOP3.LUT UR5, UR46, 0x7fffffff, URZ, 0xc0, !UPT ;  /* 0x7fffffff2e057892 */ /* 0x000fe2000f8ec0ff */
[----:B------:R-:W-:Y:S01]  /*0800*/  ISETP.GE.AND P1, PT, R19, RZ, PT ;  /* 0x000000ff1300720c */ /* 0x000fe20003f26270 */
[----:B------:R-:W-:Y:S02]  /*0810*/  UIADD3 UR4, UPT, UPT, UR48, -0x80000000, URZ ;  /* 0x8000000030047890 */ /* 0x000fe4000fffe0ff */
[----:B------:R-:W-:-:S04]  /*0820*/  UISETP.NE.AND UP0, UPT, UR5, 0x3fe00000, UPT ;  /* 0x3fe000000500788c */ /* 0x000fc8000bf05270 */
[----:B------:R-:W-:-:S06]  /*0830*/  USEL UR4, UR4, UR48, UP0 ;  /* 0x0000003004047287 */ /* 0x000fcc0008000000 */
[----:B------:R-:W-:-:S05]  /*0840*/  IMAD.U32 R32, RZ, RZ, UR4 ;  /* 0x00000004ff207e24 */ /* 0x000fca000f8e00ff */
[----:B------:R-:W-:-:S04]  /*0850*/  SEL R32, R32, UR48, P0 ;  /* 0x0000003020207c07 */ /* 0x000fc80008000000 */
[----:B------:R-:W-:Y:S01]  /*0860*/  SEL R33, R32, UR48, !P1 ;  /* 0x0000003020217c07 */ /* 0x000fe2000c800000 */
[----:B------:R-:W-:-:S07]  /*0870*/  IMAD.MOV.U32 R32, RZ, RZ, RZ ;  /* 0x000000ffff207224 */ /* 0x000fce00078e00ff */
.L_x_6:
[----:B------:R-:W-:Y:S05]  /*0880*/  BSYNC.RECONVERGENT B0 ;  /* 0x0000000000007941 */ /* 0x000fea0003800200 */
.L_x_5:
[----:B------:R-:W-:Y:S01]  /*0890*/  DSETP.NEU.AND P2, PT, R8, RZ, PT ;  /* 0x000000ff0800722a */ /* 0x000fe20003f4d000 */
[----:B------:R-:W-:Y:S01]  /*08a0*/  ISETP.NE.AND P0, PT, R2, RZ, PT ;  /* 0x000000ff0200720c */ /* 0x000fe20003f05270 */
[----:B------:R-:W-:-:S12]  /*08b0*/  BSSY.RECONVERGENT B0, `(.L_x_8) ;  /* 0x0000023000007945 */ /* 0x000fd80003800200 */
        /* <DEDUP_REMOVED lines=16> */
[----:B0-----:R-:W-:Y:S05]  /*09c0*/  CALL.REL.NOINC `($_Z20single_height_kerneldd$__internal_accurate_pow) ;  /* 0x0000000c00547944 */ /* 0x001fea0003c00000 */
[----:B------:R-:W-:Y:S05]  /*09d0*/  BSYNC.RECONVERGENT B1 ;  /* 0x0000000000017941 */ /* 0x000fea0003800200 */
.L_x_10:
[----:B------:R-:W-:Y:S01]  /*09e0*/  UISETP.NE.U32.AND UP0, UPT, UR44, URZ, UPT ;  /* 0x000000ff2c00728c */ /* 0x000fe2000bf05070 */
[----:B------:R-:W-:Y:S01]  /*09f0*/  IMAD.U32 R6, RZ, RZ, UR36 ;  /* 0x00000024ff067e24 */ /* 0x000fe2000f8e00ff */
[----:B------:R-:W-:Y:S01]  /*0a00*/  DADD R10, -RZ, -R4 ;  /* 0x00000000ff0a7229 */ /* 0x000fe20000000904 */
[----:B------:R-:W-:Y:S01]  /*0a10*/  IMAD.U32 R7, RZ, RZ, UR37 ;  /* 0x00000025ff077e24 */ /* 0x000fe2000f8e00ff */
[----:B------:R-:W-:Y:S01]  /*0a20*/  UISETP.NE.AND.EX UP0, UPT, UR42, -0x80000000, UPT, UP0 ;  /* 0x800000002a00788c */ /* 0x000fe2000bf05300 */
[----:B------:R-:W-:-:S04]  /*0a30*/  ISETP.GE.AND P2, PT, R9, RZ, PT ;  /* 0x000000ff0900720c */ /* 0x000fc80003f46270 */
[----:B------:R-:W-:Y:S01]  /*0a40*/  DSETP.NEU.AND P1, PT, R24, R6, PT ;  /* 0x000000061800722a */ /* 0x000fe20003f2d000 */
        /* <DEDUP_REMOVED lines=9> */
.L_x_9:
[----:B------:R-:W-:Y:S05]  /*0ae0*/  BSYNC.RECONVERGENT B0 ;  /* 0x0000000000007941 */ /* 0x000fea0003800200 */
.L_x_8:
[----:B------:R-:W-:Y:S01]  /*0af0*/  DADD R10, R8, R6 ;  /* 0x00000000080a7229 */ /* 0x000fe20000000006 */
[----:B------:R-:W-:Y:S09]  /*0b00*/  BSSY.RECONVERGENT B0, `(.L_x_11) ;  /* 0x000001c000007945 */ /* 0x000ff20003800200 */
        /* <DEDUP_REMOVED lines=16> */
.L_x_13:
        /* <DEDUP_REMOVED lines=11> */
.L_x_12:
[----:B------:R-:W-:Y:S05]  /*0cc0*/  BSYNC.RECONVERGENT B0 ;  /* 0x0000000000007941 */ /* 0x000fea0003800200 */
.L_x_11:
[----:B------:R-:W-:Y:S01]  /*0cd0*/  DSETP.NEU.AND P1, PT, R8, 1, PT ;  /* 0x3ff000000800742a */ /* 0x000fe20003f2d000 */
[----:B------:R-:W-:Y:S01]  /*0ce0*/  UISETP.NE.AND UP0, UPT, UR49, URZ, UPT ;  /* 0x000000ff3100728c */ /* 0x000fe2000bf05270 */
[----:B------:R-:W-:Y:S01]  /*0cf0*/  DSETP.NEU.AND P2, PT, R18, 1, PT ;  /* 0x3ff000001200742a */ /* 0x000fe20003f4d000 */
[----:B------:R-:W-:Y:S01]  /*0d00*/  BSSY.RECONVERGENT B0, `(.L_x_14) ;  /* 0x000002f000007945 */ /* 0x000fe20003800200 */
[----:B------:R-:W-:Y:S02]  /*0d10*/  DSETP.NEU.AND P0, PT, R6, RZ, PT ;  /* 0x000000ff0600722a */ /* 0x000fe40003f0d000 */
[----:B------:R-:W-:Y:S02]  /*0d20*/  FSEL R4, R4, RZ, P1 ;  /* 0x000000ff04047208 */ /* 0x000fe40000800000 */
[----:B------:R-:W-:Y:S02]  /*0d30*/  FSEL R5, R5, 1.875, P1 ;  /* 0x3ff0000005057808 */ /* 0x000fe40000800000 */
[----:B------:R-:W-:-:S02]  /*0d40*/  FSEL R32, R32, RZ, P2 ;  /* 0x000000ff20207208 */ /* 0x000fc40001000000 */
[----:B------:R-:W-:Y:S02]  /*0d50*/  FSEL R33, R33, 1.875, P2 ;  /* 0x3ff0000021217808 */ /* 0x000fe40001000000 */
[----:B------:R-:W-:Y:S02]  /*0d60*/  FSEL R4, R4, RZ, P0 ;  /* 0x000000ff04047208 */ /* 0x000fe40000000000 */
[----:B------:R-:W-:Y:S02]  /*0d70*/  FSEL R5, R5, 1.875, P0 ;  /* 0x3ff0000005057808 */ /* 0x000fe40000000000 */
[----:B------:R-:W-:Y:S02]  /*0d80*/  FSEL R32, R32, RZ, P0 ;  /* 0x000000ff20207208 */ /* 0x000fe40000000000 */
[----:B------:R-:W-:Y:S02]  /*0d90*/  FSEL R33, R33, 1.875, P0 ;  /* 0x3ff0000021217808 */ /* 0x000fe40000000000 */
[----:B------:R-:W-:-:S04]  /*0da0*/  PLOP3.LUT P0, PT, PT, PT, UP0, 0x40, 0x4 ;  /* 0x000000000004781c */ /* 0x000fc80003f0e808 */
[----:B------:R-:W-:Y:S01]  /*0db0*/  DADD R32, R32, R4 ;  /* 0x0000000020207229 */ /* 0x000fe20000000004 */
[----:B------:R-:W-:Y:S02]  /*0dc0*/  IMAD.U32 R4, RZ, RZ, UR38 ;  /* 0x00000026ff047e24 */ /* 0x000fe4000f8e00ff */
[----:B------:R-:W-:-:S05]  /*0dd0*/  IMAD.U32 R5, RZ, RZ, UR39 ;  /* 0x00000027ff057e24 */ /* 0x000fca000f8e00ff */
[----:B------:R-:W-:-:S06]  /*0de0*/  DSETP.NEU.AND P1, PT, R32, RZ, PT ;  /* 0x000000ff2000722a */ /* 0x000fcc0003f2d000 */
[----:B------:R-:W-:-:S08]  /*0df0*/  ISETP.LE.OR P2, PT, RZ, UR39, P1 ;  /* 0x00000027ff007c0c */ /* 0x000fd00008f43670 */
[----:B------:R-:W-:Y:S01]  /*0e00*/  @!P1 DSETP.NEU.AND P0, PT, |R4|, 0.5, P0 ;  /* 0x3fe000000400942a */ /* 0x000fe2000070d200 */
[----:B------:R-:W-:-:S05]  /*0e10*/  @!P1 IMAD.MOV.U32 R4, RZ, RZ, RZ ;  /* 0x000000ffff049224 */ /* 0x000fca00078e00ff */
[----:B------:R-:W-:-:S04]  /*0e20*/  @!P1 SEL R5, R33, RZ, P0 ;  /* 0x000000ff21059207 */ /* 0x000fc80000000000 */
[----:B------:R-:W-:Y:S01]  /*0e30*/  @!P2 LOP3.LUT R5, R5, 0x7ff00000, RZ, 0xfc, !PT ;  /* 0x7ff000000505a812 */ /* 0x000fe200078efcff */
[----:B------:R-:W-:Y:S06]  /*0e40*/  @!P1 BRA `(.L_x_15) ;  /* 0x0000000000689947 */ /* 0x000fec0003800000 */
[----:B------:R-:W-:Y:S01]  /*0e50*/  DADD R4, -RZ, |R32| ;  /* 0x00000000ff047229 */ /* 0x000fe20000000520 */
[----:B------:R-:W-:Y:S01]  /*0e60*/  IMAD.U32 R7, RZ, RZ, UR39 ;  /* 0x00000027ff077e24 */ /* 0x000fe2000f8e00ff */
[----:B------:R-:W-:Y:S01]  /*0e70*/  BSSY.RECONVERGENT B1, `(.L_x_16) ;  /* 0x0000008000017945 */ /* 0x000fe20003800200 */
[----:B------:R-:W-:Y:S01]  /*0e80*/  IMAD.U32 R35, RZ, RZ, UR39 ;  /* 0x00000027ff237e24 */ /* 0x000fe2000f8e00ff */
[----:B------:R-:W-:Y:S01]  /*0e90*/  MOV R0, 0xef0 ;  /* 0x00000ef000007802 */ /* 0x000fe20000000f00 */
[----:B------:R-:W-:Y:S02]  /*0ea0*/  IMAD.U32 R34, RZ, RZ, UR38 ;  /* 0x00000026ff227e24 */ /* 0x000fe4000f8e00ff */
[----:B------:R-:W-:Y:S02]  /*0eb0*/  IMAD.U32 R6, RZ, RZ, UR38 ;  /* 0x00000026ff067e24 */ /* 0x000fe4000f8e00ff */
[----:B------:R-:W-:Y:S02]  /*0ec0*/  IMAD.MOV.U32 R3, RZ, RZ, R7 ;  /* 0x000000ffff037224 */ /* 0x000fe400078e0007 */
[----:B------:R-:W-:-:S07]  /*0ed0*/  IMAD.MOV.U32 R35, RZ, RZ, R5 ;  /* 0x000000ffff237224 */ /* 0x000fce00078e0005 */
[----:B0-----:R-:W-:Y:S05]  /*0ee0*/  CALL.REL.NOINC `($_Z20single_height_kerneldd$__internal_accurate_pow) ;  /* 0x00000008000c7944 */ /* 0x001fea0003c00000 */
[----:B------:R-:W-:Y:S05]  /*0ef0*/  BSYNC.RECONVERGENT B1 ;  /* 0x0000000000017941 */ /* 0x000fea0003800200 */
.L_x_16:
[----:B------:R-:W-:Y:S01]  /*0f00*/  UISETP.NE.U32.AND UP0, UPT, UR47, URZ, UPT ;  /* 0x000000ff2f00728c */ /* 0x000fe2000bf05070 */
[----:B------:R-:W-:Y:S01]  /*0f10*/  DADD R6, -RZ, -R4 ;  /* 0x00000000ff067229 */ /* 0x000fe20000000904 */
[----:B------:R-:W-:Y:S01]  /*0f20*/  UISETP.NE.AND UP1, UPT, UR49, URZ, UPT ;  /* 0x000000ff3100728c */ /* 0x000fe2000bf25270 */
[----:B------:R-:W-:Y:S01]  /*0f30*/  DSETP.NEU.AND P1, PT, R22, UR38, PT ;  /* 0x0000002616007e2a */ /* 0x000fe2000bf2d000 */
[----:B------:R-:W-:Y:S01]  /*0f40*/  UISETP.NE.AND.EX UP0, UPT, UR43, -0x80000000, UPT, UP0 ;  /* 0x800000002b00788c */ /* 0x000fe2000bf05300 */
[----:B------:R-:W-:-:S03]  /*0f50*/  ISETP.GE.AND P2, PT, R33, RZ, PT ;  /* 0x000000ff2100720c */ /* 0x000fc60003f46270 */
[----:B------:R-:W-:Y:S02]  /*0f60*/  PLOP3.LUT P0, PT, PT, PT, UP1, 0x80, 0x8 ;  /* 0x000000000008781c */ /* 0x000fe40003f0f018 */
[----:B------:R-:W-:Y:S02]  /*0f70*/  PLOP3.LUT P3, PT, PT, PT, UP0, 0x80, 0x8 ;  /* 0x000000000008781c */ /* 0x000fe40003f6f008 */
[----:B------:R-:W-:Y:S02]  /*0f80*/  PLOP3.LUT P0, PT, P0, PT, PT, 0x8, 0x80 ;  /* 0x000000000080781c */ /* 0x000fe4000070e170 */
[-C--:B------:R-:W-:Y:S02]  /*0f90*/  FSEL R3, R6, R4.reuse, !P3 ;  /* 0x0000000406037208 */ /* 0x080fe40005800000 */
[----:B------:R-:W-:Y:S02]  /*0fa0*/  FSEL R6, R7, R5, !P3 ;  /* 0x0000000507067208 */ /* 0x000fe40005800000 */
[----:B------:R-:W-:-:S02]  /*0fb0*/  FSEL R4, R3, R4, !P2 ;  /* 0x0000000403047208 */ /* 0x000fc40005000000 */
[----:B------:R-:W-:Y:S02]  /*0fc0*/  FSEL R5, R6, R5, !P2 ;  /* 0x0000000506057208 */ /* 0x000fe40005000000 */
[----:B------:R-:W-:Y:S02]  /*0fd0*/  @P1 FSEL R4, R4, RZ, P2 ;  /* 0x000000ff04041208 */ /* 0x000fe40001000000 */
[----:B------:R-:W-:-:S07]  /*0fe0*/  @P1 FSEL R5, R5, -QNAN , P2 ;  /* 0xfff8000005051808 */ /* 0x000fce0001000000 */
.L_x_15:
[----:B------:R-:W-:Y:S05]  /*0ff0*/  BSYNC.RECONVERGENT B0 ;  /* 0x0000000000007941 */ /* 0x000fea0003800200 */
.L_x_14:
[----:B------:R-:W-:Y:S01]  /*1000*/  DADD R6, R32, UR38 ;  /* 0x0000002620067e29 */ /* 0x000fe20008000000 */
[----:B------:R-:W-:Y:S09]  /*1010*/  BSSY.RECONVERGENT B0, `(.L_x_17) ;  /* 0x000001f000007945 */ /* 0x000ff20003800200 */
[----:B------:R-:W-:-:S04]  /*1020*/  LOP3.LUT R6, R7, 0x7ff00000, RZ, 0xc0, !PT ;  /* 0x7ff0000007067812 */ /* 0x000fc800078ec0ff */
[----:B------:R-:W-:-:S13]  /*1030*/  ISETP.NE.AND P1, PT, R6, 0x7ff00000, PT ;  /* 0x7ff000000600780c */ /* 0x000fda0003f25270 */
[----:B------:R-:W-:Y:S05]  /*1040*/  @P1 BRA `(.L_x_18) ;  /* 0x00000000006c1947 */ /* 0x000fea0003800000 */
[----:B------:R-:W-:-:S14]  /*1050*/  DSETP.NAN.AND P1, PT, R32, UR38, PT ;  /* 0x0000002620007e2a */ /* 0x000fdc000bf28000 */
[----:B------:R-:W-:Y:S01]  /*1060*/  @P1 DADD R4, R32, UR38 ;  /* 0x0000002620041e29 */ /* 0x000fe20008000000 */
[----:B------:R-:W-:Y:S10]  /*1070*/  @P1 BRA `(.L_x_18) ;  /* 0x0000000000601947 */ /* 0x000ff40003800000 */
[----:B------:R-:W-:Y:S02]  /*1080*/  IMAD.U32 R6, RZ, RZ, UR38 ;  /* 0x00000026ff067e24 */ /* 0x000fe4000f8e00ff */
[----:B------:R-:W-:-:S06]  /*1090*/  IMAD.U32 R7, RZ, RZ, UR39 ;  /* 0x00000027ff077e24 */ /* 0x000fcc000f8e00ff */
        /* <DEDUP_REMOVED lines=10> */
.L_x_19:
[----:B------:R-:W-:-:S14]  /*1140*/  DSETP.NEU.AND P1, PT, |R32|, +INF , PT ;  /* 0x7ff000002000742a */ /* 0x000fdc0003f2d200 */
[----:B------:R-:W-:Y:S05]  /*1150*/  @P1 BRA `(.L_x_18) ;  /* 0x0000000000281947 */ /* 0x000fea0003800000 */
[----:B------:R-:W-:Y:S02]  /*1160*/  ULOP3.LUT UR4, UR39, 0x7fffffff, URZ, 0xc0, !UPT ;  /* 0x7fffffff27047892 */ /* 0x000fe4000f8ec0ff */
[----:B------:R-:W-:Y:S01]  /*1170*/  ISETP.LE.AND P2, PT, RZ, UR39, PT ;  /* 0x00000027ff007c0c */ /* 0x000fe2000bf43270 */
[----:B------:R-:W-:Y:S01]  /*1180*/  IMAD.MOV.U32 R4, RZ, RZ, RZ ;  /* 0x000000ffff047224 */ /* 0x000fe200078e00ff */
[----:B------:R-:W-:Y:S01]  /*1190*/  ISETP.GE.AND P1, PT, R33, RZ, PT ;  /* 0x000000ff2100720c */ /* 0x000fe20003f26270 */
[----:B------:R-:W-:Y:S01]  /*11a0*/  UISETP.NE.AND UP0, UPT, UR4, 0x3fe00000, UPT ;  /* 0x3fe000000400788c */ /* 0x000fe2000bf05270 */
[----:B------:R-:W-:-:S05]  /*11b0*/  SEL R5, RZ, 0x7ff00000, !P2 ;  /* 0x7ff00000ff057807 */ /* 0x000fca0005000000 */
[----:B------:R-:W-:Y:S01]  /*11c0*/  VIADD R0, R5, 0x80000000 ;  /* 0x8000000005007836 */ /* 0x000fe20000000000 */
[----:B------:R-:W-:-:S04]  /*11d0*/  PLOP3.LUT P2, PT, PT, PT, UP0, 0x80, 0x8 ;  /* 0x000000000008781c */ /* 0x000fc80003f4f008 */
[----:B------:R-:W-:-:S04]  /*11e0*/  SEL R0, R0, R5, P2 ;  /* 0x0000000500007207 */ /* 0x000fc80001000000 */
[----:B------:R-:W-:-:S07]  /*11f0*/  @!P1 SEL R5, R0, R5, P0 ;  /* 0x0000000500059207 */ /* 0x000fce0000000000 */
.L_x_18:
[----:B------:R-:W-:Y:S05]  /*1200*/  BSYNC.RECONVERGENT B0 ;  /* 0x0000000000007941 */ /* 0x000fea0003800200 */
.L_x_17:
[----:B------:R-:W-:Y:S01]  /*1210*/  DSETP.NEU.AND P1, PT, R32, 1, PT ;  /* 0x3ff000002000742a */ /* 0x000fe20003f2d000 */
[----:B------:R-:W-:Y:S01]  /*1220*/  BSSY.RECONVERGENT B6, `(.L_x_20) ;  /* 0x0000019000067945 */ /* 0x000fe20003800200 */
[----:B------:R-:W-:-:S04]  /*1230*/  DSETP.NEU.AND P0, PT, RZ, UR38, PT ;  /* 0x00000026ff007e2a */ /* 0x000fc8000bf0d000 */
[----:B------:R-:W-:Y:S02]  /*1240*/  FSEL R0, R4, RZ, P1 ;  /* 0x000000ff04007208 */ /* 0x000fe40000800000 */
[----:B------:R-:W-:Y:S02]  /*1250*/  FSEL R4, R5, 1.875, P1 ;  /* 0x3ff0000005047808 */ /* 0x000fe40000800000 */
[----:B------:R-:W-:Y:S02]  /*1260*/  FSEL R10, R0, RZ, P0 ;  /* 0x000000ff000a7208 */ /* 0x000fe40000000000 */
[----:B------:R-:W-:-:S04]  /*1270*/  FSEL R11, R4, 1.875, P0 ;  /* 0x3ff00000040b7808 */ /* 0x000fc80000000000 */
[----:B------:R-:W-:Y:S02]  /*1280*/  FRND.F64.FLOOR R4, R10 ;  /* 0x0000000a00047313 */ /* 0x000fe40000305800 */
[----:B------:R-:W-:-:S06]  /*1290*/  DSETP.GT.AND P0, PT, R10, R8, PT ;  /* 0x000000080a00722a */ /* 0x000fcc0003f04000 */
[----:B------:R-:W1:Y:S02]  /*12a0*/  FRND.F64.CEIL R6, R10 ;  /* 0x0000000a00067313 */ /* 0x000e640000309800 */
[----:B-1----:R-:W-:-:S14]  /*12b0*/  DSETP.NEU.OR P0, PT, R4, R6, !P0 ;  /* 0x000000060400722a */ /* 0x002fdc000470d400 */
[----:B------:R-:W-:Y:S05]  /*12c0*/  @P0 BRA `(.L_x_21) ;  /* 0x0000000000380947 */ /* 0x000fea0003800000 */
[----:B------:R-:W1:Y:S01]  /*12d0*/  LDCU UR4, c[0x0][0x2f8] ;  /* 0x00005f00ff0477ac */ /* 0x000e620008000800 */
[----:B------:R-:W2:Y:S01]  /*12e0*/  LDC.64 R16, c[0x0][0x380] ;  /* 0x0000e000ff107b82 */ /* 0x000ea20000000a00 */
[----:B------:R-:W-:Y:S01]  /*12f0*/  MOV R0, 0x0 ;  /* 0x0000000000007802 */ /* 0x000fe20000000f00 */
[----:B------:R-:W-:Y:S01]  /*1300*/  IMAD.U32 R6, RZ, RZ, UR40 ;  /* 0x00000028ff067e24 */ /* 0x000fe2000f8e00ff */
[----:B------:R-:W3:Y:S01]  /*1310*/  LDCU.64 UR6, c[0x4][0x8] ;  /* 0x01000100ff0677ac */ /* 0x000ee20008000a00 */
[----:B------:R-:W-:-:S04]  /*1320*/  IMAD.U32 R7, RZ, RZ, UR41 ;  /* 0x00000029ff077e24 */ /* 0x000fc8000f8e00ff */
[----:B------:R4:W5:Y:S01]  /*1330*/  LDC.64 R12, c[0x4][R0] ;  /* 0x01000000000c7b82 */ /* 0x0009620000000a00 */
[----:B-1----:R-:W-:Y:S01]  /*1340*/  UIADD3 UR4, UPT, UPT, -UR4, UR40, URZ ;  /* 0x0000002804047290 */ /* 0x002fe2000fffe1ff */
[----:B---3--:R-:W-:Y:S02]  /*1350*/  IMAD.U32 R4, RZ, RZ, UR6 ;  /* 0x00000006ff047e24 */ /* 0x008fe4000f8e00ff */
[----:B------:R-:W-:-:S06]  /*1360*/  IMAD.U32 R5, RZ, RZ, UR7 ;  /* 0x00000007ff057e24 */ /* 0x000fcc000f8e00ff */
[----:B------:R4:W-:Y:S04]  /*1370*/  STL.128 [UR4+0x10], R8 ;  /* 0x00001008ff007987 */ /* 0x0009e80008100c04 */
[----:B--2---:R4:W-:Y:S02]  /*1380*/  STL.128 [UR4], R16 ;  /* 0x00000010ff007987 */ /* 0x0049e40008100c04 */
[----:B------:R-:W-:-:S07]  /*1390*/  LEPC R20, `(.L_x_21) ;  /* 0x000000001014794e */ /* 0x000fce0000000000 */
[----:B0---45:R-:W-:Y:S05]  /*13a0*/  CALL.ABS.NOINC R12 ;  /* 0x000000000c007343 */ /* 0x031fea0003c00000 */
.L_x_21:
[----:B------:R-:W-:Y:S05]  /*13b0*/  BSYNC.RECONVERGENT B6 ;  /* 0x0000000000067941 */ /* 0x000fea0003800200 */
.L_x_20:
[----:B------:R-:W-:-:S08]  /*13c0*/  DADD R18, R18, 1 ;  /* 0x3ff0000012127429 */ /* 0x000fd00000000000 */
[----:B------:R-:W-:-:S14]  /*13d0*/  DSETP.GEU.AND P0, PT, R18, R26, PT ;  /* 0x0000001a1200722a */ /* 0x000fdc0003f0e000 */
[----:B------:R-:W-:Y:S05]  /*13e0*/  @!P0 BRA `(.L_x_22) ;  /* 0xfffffff000148947 */ /* 0x000fea000383ffff */
[----:B------:R-:W-:Y:S05]  /*13f0*/  BSYNC.RECONVERGENT B7 ;  /* 0x0000000000077941 */ /* 0x000fea0003800200 */
.L_x_1:
[----:B------:R-:W-:Y:S05]  /*1400*/  EXIT ;  /* 0x000000000000794d */ /* 0x000fea0003800000 */
        .weak           $__internal_0_$__cuda_sm20_dblrcp_rn_slowpath_v3
        .type           $__internal_0_$__cuda_sm20_dblrcp_rn_slowpath_v3,@function
        .size           $__internal_0_$__cuda_sm20_dblrcp_rn_slowpath_v3,($_Z20single_height_kerneldd$__internal_accurate_pow - $__internal_0_$__cuda_sm20_dblrcp_rn_slowpath_v3)
$__internal_0_$__cuda_sm20_dblrcp_rn_slowpath_v3:
[----:B------:R-:W0:Y:S01]  /*1410*/  LDC.64 R10, c[0x0][0x380] ;  /* 0x0000e000ff0a7b82 */ /* 0x000e220000000a00 */
[----:B------:R-:W1:Y:S01]  /*1420*/  LDCU UR7, c[0x0][0x384] ;  /* 0x00007080ff0777ac */ /* 0x000e620008000800 */
[----:B0-----:R-:W-:-:S14]  /*1430*/  DSETP.GTU.AND P0, PT, |R10|, +INF , PT ;  /* 0x7ff000000a00742a */ /* 0x001fdc0003f0c200 */
[----:B-1----:R-:W-:Y:S05]  /*1440*/  @P0 BRA `(.L_x_23) ;  /* 0x0000000000980947 */ /* 0x002fea0003800000 */
[----:B------:R-:W-:-:S04]  /*1450*/  ULOP3.LUT UR8, UR7, 0x7fffffff, URZ, 0xc0, !UPT ;  /* 0x7fffffff07087892 */ /* 0x000fc8000f8ec0ff */
[----:B------:R-:W-:-:S04]  /*1460*/  UIADD3 UR4, UPT, UPT, UR8, -0x1, URZ ;  /* 0xffffffff08047890 */ /* 0x000fc8000fffe0ff */
[----:B------:R-:W-:-:S11]  /*1470*/  UISETP.GE.U32.AND UP0, UPT, UR4, 0x7fefffff, UPT ;  /* 0x7fefffff0400788c */ /* 0x000fd6000bf06070 */
[----:B------:R-:W-:Y:S01]  /*1480*/  @UP0 ULOP3.LUT UR5, UR7, 0x7ff00000, URZ, 0x3c, !UPT ;  /* 0x7ff0000007050892 */ /* 0x000fe2000f8e3cff */
[----:B------:R-:W-:Y:S01]  /*1490*/  @UP0 UMOV UR4, URZ ;  /* 0x000000ff00040c82 */ /* 0x000fe20008000000 */
[----:B------:R-:W-:Y:S10]  /*14a0*/  BRA.U UP0, `(.L_x_24) ;  /* 0x0000000100887547 */ /* 0x000ff4000b800000 */
[----:B------:R-:W-:-:S09]  /*14b0*/  UISETP.GE.U32.AND UP0, UPT, UR8, 0x1000001, UPT ;  /* 0x010000010800788c */ /* 0x000fd2000bf06070 */
[----:B------:R-:W-:Y:S05]  /*14c0*/  BRA.U !UP0, `(.L_x_25) ;  /* 0x0000000108487547 */ /* 0x000fea000b800000 */
[----:B------:R-:W-:Y:S01]  /*14d0*/  UIADD3 UR4, UPT, UPT, UR7, -0x3fe00000, URZ ;  /* 0xc020000007047890 */ /* 0x000fe2000fffe0ff */
[----:B------:R-:W-:Y:S01]  /*14e0*/  IMAD.U32 R6, RZ, RZ, UR6 ;  /* 0x00000006ff067e24 */ /* 0x000fe2000f8e00ff */
[----:B------:R-:W0:Y:S04]  /*14f0*/  LDCU UR5, c[0x0][0x380] ;  /* 0x00007000ff0577ac */ /* 0x000e280008000800 */
[----:B------:R-:W-:-:S03]  /*1500*/  IMAD.U32 R5, RZ, RZ, UR4 ;  /* 0x00000004ff057e24 */ /* 0x000fc6000f8e00ff */
[----:B------:R-:W1:Y:S01]  /*1510*/  MUFU.RCP64H R7, UR4 ;  /* 0x0000000400077d08 */ /* 0x000e620008001800 */
[----:B0-----:R-:W-:-:S06]  /*1520*/  IMAD.U32 R4, RZ, RZ, UR5 ;  /* 0x00000005ff047e24 */ /* 0x001fcc000f8e00ff */
[----:B-1----:R-:W-:-:S08]  /*1530*/  DFMA R8, -R4, R6, 1 ;  /* 0x3ff000000408742b */ /* 0x002fd00000000106 */
[----:B------:R-:W-:-:S08]  /*1540*/  DFMA R8, R8, R8, R8 ;  /* 0x000000080808722b */ /* 0x000fd00000000008 */
[----:B------:R-:W-:-:S08]  /*1550*/  DFMA R8, R6, R8, R6 ;  /* 0x000000080608722b */ /* 0x000fd00000000006 */
[----:B------:R-:W-:-:S08]  /*1560*/  DFMA R4, -R4, R8, 1 ;  /* 0x3ff000000404742b */ /* 0x000fd00000000108 */
[----:B------:R-:W-:-:S08]  /*1570*/  DFMA R4, R8, R4, R8 ;  /* 0x000000040804722b */ /* 0x000fd00000000008 */
[----:B------:R-:W-:-:S08]  /*1580*/  DMUL R4, R4, 2.2250738585072013831e-308 ;  /* 0x0010000004047828 */ /* 0x000fd00000000000 */
[----:B------:R-:W-:-:S08]  /*1590*/  DFMA R6, R4, -R10, 1 ;  /* 0x3ff000000406742b */ /* 0x000fd0000000080a */
[----:B------:R-:W-:-:S08]  /*15a0*/  DFMA R6, R6, R6, R6 ;  /* 0x000000060606722b */ /* 0x000fd00000000006 */
[----:B------:R-:W-:-:S10]  /*15b0*/  DFMA R6, R4, R6, R4 ;  /* 0x000000060406722b */ /* 0x000fd40000000004 */
[----:B------:R-:W-:Y:S02]  /*15c0*/  R2UR UR4, R6 ;  /* 0x00000000060472ca */ /* 0x000fe400000e0000 */
[----:B------:R-:W-:Y:S01]  /*15d0*/  R2UR UR5, R7 ;  /* 0x00000000070572ca */ /* 0x000fe200000e0000 */
[----:B------:R-:W-:-:S14]  /*15e0*/  BRA `(.L_x_24) ;  /* 0x0000000000387947 */ /* 0x000fdc0003800000 */
.L_x_25:
[----:B------:R-:W-:Y:S01]  /*15f0*/  DMUL R4, R10, 8.11296384146066816958e+31 ;  /* 0x469000000a047828 */ /* 0x000fe20000000000 */
[----:B------:R-:W-:-:S05]  /*1600*/  IMAD.U32 R6, RZ, RZ, UR6 ;  /* 0x00000006ff067e24 */ /* 0x000fca000f8e00ff */
[----:B------:R-:W0:Y:S02]  /*1610*/  MUFU.RCP64H R7, R5 ;  /* 0x0000000500077308 */ /* 0x000e240000001800 */
[----:B0-----:R-:W-:-:S08]  /*1620*/  DFMA R8, -R4, R6, 1 ;  /* 0x3ff000000408742b */ /* 0x001fd00000000106 */
[----:B------:R-:W-:-:S08]  /*1630*/  DFMA R8, R8, R8, R8 ;  /* 0x000000080808722b */ /* 0x000fd00000000008 */
[----:B------:R-:W-:-:S08]  /*1640*/  DFMA R8, R6, R8, R6 ;  /* 0x000000080608722b */ /* 0x000fd00000000006 */
[----:B------:R-:W-:-:S08]  /*1650*/  DFMA R6, -R4, R8, 1 ;  /* 0x3ff000000406742b */ /* 0x000fd00000000108 */
[----:B------:R-:W-:-:S08]  /*1660*/  DFMA R6, R8, R6, R8 ;  /* 0x000000060806722b */ /* 0x000fd00000000008 */
[----:B------:R-:W-:-:S10]  /*1670*/  DMUL R6, R6, 8.11296384146066816958e+31 ;  /* 0x4690000006067828 */ /* 0x000fd40000000000 */
[----:B------:R-:W-:Y:S02]  /*1680*/  R2UR UR4, R6 ;  /* 0x00000000060472ca */ /* 0x000fe400000e0000 */
[----:B------:R-:W-:Y:S01]  /*1690*/  R2UR UR5, R7 ;  /* 0x00000000070572ca */ /* 0x000fe200000e0000 */
[----:B------:R-:W-:-:S14]  /*16a0*/  BRA `(.L_x_24) ;  /* 0x0000000000087947 */ /* 0x000fdc0003800000 */
.L_x_23:
[----:B------:R-:W0:Y:S01]  /*16b0*/  LDCU UR4, c[0x0][0x380] ;  /* 0x00007000ff0477ac */ /* 0x000e220008000800 */
[----:B------:R-:W-:-:S12]  /*16c0*/  ULOP3.LUT UR5, UR7, 0x80000, URZ, 0xfc, !UPT ;  /* 0x0008000007057892 */ /* 0x000fd8000f8efcff */
.L_x_24:
[----:B------:R-:W-:Y:S01]  /*16d0*/  IMAD.MOV.U32 R4, RZ, RZ, R0 ;  /* 0x000000ffff047224 */ /* 0x000fe200078e0000 */
[----:B0-----:R-:W-:Y:S01]  /*16e0*/  UMOV UR38, UR4 ;  /* 0x0000000400267c82 */ /* 0x001fe20008000000 */
[----:B------:R-:W-:Y:S01]  /*16f0*/  IMAD.MOV.U32 R5, RZ, RZ, 0x0 ;  /* 0x00000000ff057424 */ /* 0x000fe200078e00ff */
[----:B------:R-:W-:-:S03]  /*1700*/  UMOV UR39, UR5 ;  /* 0x0000000500277c82 */ /* 0x000fc60008000000 */
[----:B------:R-:W-:Y:S05]  /*1710*/  RET.REL.NODEC R4 `(_Z20single_height_kerneldd) ;  /* 0xffffffe804387950 */ /* 0x000fea0003c3ffff */
        .type           $_Z20single_height_kerneldd$__internal_accurate_pow,@function
        .size           $_Z20single_height_kerneldd$__internal_accurate_pow,(.L_x_29 - $_Z20single_height_kerneldd$__internal_accurate_pow)
$_Z20single_height_kerneldd$__internal_accurate_pow:
[----:B------:R-:W-:Y:S01]  /*1720*/  ISETP.GT.U32.AND P0, PT, R35, 0xfffff, PT ;  /* 0x000fffff2300780c */ /* 0x000fe20003f04070 */
[--C-:B------:R-:W-:Y:S01]  /*1730*/  IMAD.MOV.U32 R5, RZ, RZ, R35.reuse ;  /* 0x000000ffff057224 */ /* 0x100fe200078e0023 */
[----:B------:R-:W-:Y:S01]  /*1740*/  UMOV UR4, 0x7d2cafe2 ;  /* 0x7d2cafe200047882 */ /* 0x000fe20000000000 */
[----:B------:R-:W-:Y:S01]  /*1750*/  IMAD.MOV.U32 R12, RZ, RZ, RZ ;  /* 0x000000ffff0c7224 */ /* 0x000fe200078e00ff */
[----:B------:R-:W-:Y:S01]  /*1760*/  UMOV UR5, 0x3eb0f5ff ;  /* 0x3eb0f5ff00057882 */ /* 0x000fe20000000000 */
[----:B------:R-:W-:Y:S01]  /*1770*/  IMAD.MOV.U32 R10, RZ, RZ, 0x41ad3b5a ;  /* 0x41ad3b5aff0a7424 */ /* 0x000fe200078e00ff */
[----:B------:R-:W-:Y:S01]  /*1780*/  SHF.R.U32.HI R35, RZ, 0x14, R35 ;  /* 0x00000014ff237819 */ /* 0x000fe20000011623 */
[----:B------:R-:W-:Y:S01]  /*1790*/  IMAD.MOV.U32 R11, RZ, RZ, 0x3ed0f5d2 ;  /* 0x3ed0f5d2ff0b7424 */ /* 0x000fe200078e00ff */
[----:B------:R-:W-:Y:S01]  /*17a0*/  UMOV UR6, 0x3b39803f ;  /* 0x3b39803f00067882 */ /* 0x000fe20000000000 */
[----:B------:R-:W-:-:S04]  /*17b0*/  UMOV UR7, 0x3c7abc9e ;  /* 0x3c7abc9e00077882 */ /* 0x000fc80000000000 */
[----:B------:R-:W-:-:S10]  /*17c0*/  @!P0 DMUL R20, R4, 1.80143985094819840000e+16 ;  /* 0x4350000004148828 */ /* 0x000fd40000000000 */
[----:B------:R-:W-:Y:S01]  /*17d0*/  @!P0 IMAD.MOV.U32 R5, RZ, RZ, R21 ;  /* 0x000000ffff058224 */ /* 0x000fe200078e0015 */
[----:B------:R-:W-:Y:S01]  /*17e0*/  @!P0 LEA.HI R35, R21, 0xffffffca, RZ, 0xc ;  /* 0xffffffca15238811 */ /* 0x000fe200078f60ff */
[----:B------:R-:W-:-:S03]  /*17f0*/  @!P0 IMAD.MOV.U32 R4, RZ, RZ, R20 ;  /* 0x000000ffff048224 */ /* 0x000fc600078e0014 */
[----:B------:R-:W-:Y:S01]  /*1800*/  LOP3.LUT R5, R5, 0x800fffff, RZ, 0xc0, !PT ;  /* 0x800fffff05057812 */ /* 0x000fe200078ec0ff */
[----:B------:R-:W-:-:S03]  /*1810*/  IMAD.MOV.U32 R6, RZ, RZ, R4 ;  /* 0x000000ffff067224 */ /* 0x000fc600078e0004 */
[----:B------:R-:W-:-:S04]  /*1820*/  LOP3.LUT R7, R5, 0x3ff00000, RZ, 0xfc, !PT ;  /* 0x3ff0000005077812 */ /* 0x000fc800078efcff */
[----:B------:R-:W-:-:S13]  /*1830*/  ISETP.GE.U32.AND P1, PT, R7, 0x3ff6a09f, PT ;  /* 0x3ff6a09f0700780c */ /* 0x000fda0003f26070 */
[----:B------:R-:W-:-:S04]  /*1840*/  @P1 VIADD R5, R7, 0xfff00000 ;  /* 0xfff0000007051836 */ /* 0x000fc80000000000 */
[----:B------:R-:W-:-:S06]  /*1850*/  @P1 IMAD.MOV.U32 R7, RZ, RZ, R5 ;  /* 0x000000ffff071224 */ /* 0x000fcc00078e0005 */
[C---:B------:R-:W-:Y:S02]  /*1860*/  DADD R14, R6.reuse, 1 ;  /* 0x3ff00000060e7429 */ /* 0x040fe40000000000 */
[----:B------:R-:W-:-:S04]  /*1870*/  DADD R6, R6, -1 ;  /* 0xbff0000006067429 */ /* 0x000fc80000000000 */
[----:B------:R-:W0:Y:S02]  /*1880*/  MUFU.RCP64H R13, R15 ;  /* 0x0000000f000d7308 */ /* 0x000e240000001800 */
[----:B0-----:R-:W-:-:S08]  /*1890*/  DFMA R4, -R14, R12, 1 ;  /* 0x3ff000000e04742b */ /* 0x001fd0000000010c */
[----:B------:R-:W-:-:S08]  /*18a0*/  DFMA R4, R4, R4, R4 ;  /* 0x000000040404722b */ /* 0x000fd00000000004 */
[----:B------:R-:W-:-:S08]  /*18b0*/  DFMA R12, R12, R4, R12 ;  /* 0x000000040c0c722b */ /* 0x000fd0000000000c */
[----:B------:R-:W-:-:S08]  /*18c0*/  DMUL R4, R6, R12 ;  /* 0x0000000c06047228 */ /* 0x000fd00000000000 */
[----:B------:R-:W-:-:S08]  /*18d0*/  DFMA R4, R6, R12, R4 ;  /* 0x0000000c0604722b */ /* 0x000fd00000000004 */
[----:B------:R-:W-:-:S08]  /*18e0*/  DMUL R30, R4, R4 ;  /* 0x00000004041e7228 */ /* 0x000fd00000000000 */
[----:B------:R-:W-:Y:S01]  /*18f0*/  DFMA R10, R30, UR4, R10 ;  /* 0x000000041e0a7c2b */ /* 0x000fe2000800000a */
[----:B------:R-:W-:Y:S01]  /*1900*/  UMOV UR4, 0x75488a3f ;  /* 0x75488a3f00047882 */ /* 0x000fe20000000000 */
[----:B------:R-:W-:-:S06]  /*1910*/  UMOV UR5, 0x3ef3b20a ;  /* 0x3ef3b20a00057882 */ /* 0x000fcc0000000000 */
[----:B------:R-:W-:Y:S01]  /*1920*/  DFMA R16, R30, R10, UR4 ;  /* 0x000000041e107e2b */ /* 0x000fe2000800000a */
[----:B------:R-:W-:Y:S01]  /*1930*/  UMOV UR4, 0xe4faecd5 ;  /* 0xe4faecd500047882 */ /* 0x000fe20000000000 */
[----:B------:R-:W-:Y:S01]  /*1940*/  UMOV UR5, 0x3f1745cd ;  /* 0x3f1745cd00057882 */ /* 0x000fe20000000000 */
[----:B------:R-:W-:-:S05]  /*1950*/  DADD R10, R6, -R4 ;  /* 0x00000000060a7229 */ /* 0x000fca0000000804 */
[----:B------:R-:W-:Y:S01]  /*1960*/  DFMA R16, R30, R16, UR4 ;  /* 0x000000041e107e2b */ /* 0x000fe20008000010 */
[----:B------:R-:W-:Y:S01]  /*1970*/  UMOV UR4, 0x258a578b ;  /* 0x258a578b00047882 */ /* 0x000fe20000000000 */
[----:B------:R-:W-:Y:S01]  /*1980*/  UMOV UR5, 0x3f3c71c7 ;  /* 0x3f3c71c700057882 */ /* 0x000fe20000000000 */
[----:B------:R-:W-:-:S05]  /*1990*/  DADD R10, R10, R10 ;  /* 0x000000000a0a7229 */ /* 0x000fca000000000a */
[----:B------:R-:W-:Y:S01]  /*19a0*/  DFMA R16, R30, R16, UR4 ;  /* 0x000000041e107e2b */ /* 0x000fe20008000010 */
[----:B------:R-:W-:Y:S01]  /*19b0*/  UMOV UR4, 0x9242b910 ;  /* 0x9242b91000047882 */ /* 0x000fe20000000000 */
[----:B------:R-:W-:Y:S01]  /*19c0*/  UMOV UR5, 0x3f624924 ;  /* 0x3f62492400057882 */ /* 0x000fe20000000000 */
[----:B------:R-:W-:-:S05]  /*19d0*/  DFMA R10, R6, -R4, R10 ;  /* 0x80000004060a722b */ /* 0x000fca000000000a */
[----:B------:R-:W-:Y:S01]  /*19e0*/  DFMA R16, R30, R16, UR4 ;  /* 0x000000041e107e2b */ /* 0x000fe20008000010 */
[----:B------:R-:W-:Y:S01]  /*19f0*/  UMOV UR4, 0x99999dfb ;  /* 0x99999dfb00047882 */ /* 0x000fe20000000000 */
[----:B------:R-:W-:Y:S01]  /*1a00*/  UMOV UR5, 0x3f899999 ;  /* 0x3f89999900057882 */ /* 0x000fe20000000000 */
[----:B------:R-:W-:Y:S02]  /*1a10*/  DMUL R10, R12, R10 ;  /* 0x0000000a0c0a7228 */ /* 0x000fe40000000000 */
[----:B------:R-:W-:-:S03]  /*1a20*/  DMUL R12, R4, R4 ;  /* 0x00000004040c7228 */ /* 0x000fc60000000000 */
[----:B------:R-:W-:Y:S01]  /*1a30*/  DFMA R16, R30, R16, UR4 ;  /* 0x000000041e107e2b */ /* 0x000fe20008000010 */
[----:B------:R-:W-:Y:S01]  /*1a40*/  UMOV UR4, 0x55555555 ;  /* 0x5555555500047882 */ /* 0x000fe20000000000 */
[----:B------:R-:W-:-:S03]  /*1a50*/  UMOV UR5, 0x3fb55555 ;  /* 0x3fb5555500057882 */ /* 0x000fc60000000000 */
[----:B------:R-:W-:Y:S02]  /*1a60*/  VIADD R21, R11, 0x100000 ;  /* 0x001000000b157836 */ /* 0x000fe40000000000 */
[----:B------:R-:W-:Y:S01]  /*1a70*/  IMAD.MOV.U32 R20, RZ, RZ, R10 ;  /* 0x000000ffff147224 */ /* 0x000fe200078e000a */
[----:B------:R-:W-:-:S08]  /*1a80*/  DFMA R6, R30, R16, UR4 ;  /* 0x000000041e067e2b */ /* 0x000fd00008000010 */
[----:B------:R-:W-:Y:S01]  /*1a90*/  DADD R14, -R6, UR4 ;  /* 0x00000004060e7e29 */ /* 0x000fe20008000100 */
[----:B------:R-:W-:Y:S01]  /*1aa0*/  UMOV UR4, 0xb9e7b0 ;  /* 0x00b9e7b000047882 */ /* 0x000fe20000000000 */
[----:B------:R-:W-:-:S06]  /*1ab0*/  UMOV UR5, 0x3c46a4cb ;  /* 0x3c46a4cb00057882 */ /* 0x000fcc0000000000 */
[----:B------:R-:W-:Y:S02]  /*1ac0*/  DFMA R14, R30, R16, R14 ;  /* 0x000000101e0e722b */ /* 0x000fe4000000000e */
[C---:B------:R-:W-:Y:S02]  /*1ad0*/  DFMA R16, R4.reuse, R4, -R12 ;  /* 0x000000040410722b */ /* 0x040fe4000000080c */
[----:B------:R-:W-:-:S06]  /*1ae0*/  DMUL R30, R4, R12 ;  /* 0x0000000c041e7228 */ /* 0x000fcc0000000000 */
[----:B------:R-:W-:Y:S02]  /*1af0*/  DFMA R16, R4, R20, R16 ;  /* 0x000000140410722b */ /* 0x000fe40000000010 */
[----:B------:R-:W-:Y:S01]  /*1b00*/  DADD R20, R14, -UR4 ;  /* 0x800000040e147e29 */ /* 0x000fe20008000000 */
[----:B------:R-:W-:Y:S01]  /*1b10*/  UMOV UR4, 0x80000000 ;  /* 0x8000000000047882 */ /* 0x000fe20000000000 */
[----:B------:R-:W-:Y:S01]  /*1b20*/  DFMA R14, R4, R12, -R30 ;  /* 0x0000000c040e722b */ /* 0x000fe2000000081e */
[----:B------:R-:W-:-:S07]  /*1b30*/  UMOV UR5, 0x43300000 ;  /* 0x4330000000057882 */ /* 0x000fce0000000000 */
[----:B------:R-:W-:Y:S02]  /*1b40*/  DFMA R14, R10, R12, R14 ;  /* 0x0000000c0a0e722b */ /* 0x000fe4000000000e */
[----:B------:R-:W-:-:S06]  /*1b50*/  DADD R12, R6, R20 ;  /* 0x00000000060c7229 */ /* 0x000fcc0000000014 */
[----:B------:R-:W-:Y:S02]  /*1b60*/  DFMA R14, R4, R16, R14 ;  /* 0x00000010040e722b */ /* 0x000fe4000000000e */
[----:B------:R-:W-:Y:S02]  /*1b70*/  DADD R16, R6, -R12 ;  /* 0x0000000006107229 */ /* 0x000fe4000000080c */
[----:B------:R-:W-:-:S06]  /*1b80*/  DMUL R6, R12, R30 ;  /* 0x0000001e0c067228 */ /* 0x000fcc0000000000 */
[----:B------:R-:W-:Y:S02]  /*1b90*/  DADD R20, R20, R16 ;  /* 0x0000000014147229 */ /* 0x000fe40000000010 */
[----:B------:R-:W-:-:S08]  /*1ba0*/  DFMA R16, R12, R30, -R6 ;  /* 0x0000001e0c10722b */ /* 0x000fd00000000806 */
[----:B------:R-:W-:-:S08]  /*1bb0*/  DFMA R14, R12, R14, R16 ;  /* 0x0000000e0c0e722b */ /* 0x000fd00000000010 */
[----:B------:R-:W-:-:S08]  /*1bc0*/  DFMA R20, R20, R30, R14 ;  /* 0x0000001e1414722b */ /* 0x000fd0000000000e */
[----:B------:R-:W-:-:S08]  /*1bd0*/  DADD R12, R6, R20 ;  /* 0x00000000060c7229 */ /* 0x000fd00000000014 */
[--C-:B------:R-:W-:Y:S02]  /*1be0*/  DADD R14, R4, R12.reuse ;  /* 0x00000000040e7229 */ /* 0x100fe4000000000c */
[----:B------:R-:W-:-:S06]  /*1bf0*/  DADD R6, R6, -R12 ;  /* 0x0000000006067229 */ /* 0x000fcc000000080c */
[----:B------:R-:W-:Y:S02]  /*1c00*/  DADD R4, R4, -R14 ;  /* 0x0000000004047229 */ /* 0x000fe4000000080e */
[----:B------:R-:W-:-:S06]  /*1c10*/  DADD R6, R20, R6 ;  /* 0x0000000014067229 */ /* 0x000fcc0000000006 */
[----:B------:R-:W-:-:S08]  /*1c20*/  DADD R4, R12, R4 ;  /* 0x000000000c047229 */ /* 0x000fd00000000004 */
[----:B------:R-:W-:Y:S01]  /*1c30*/  DADD R4, R6, R4 ;  /* 0x0000000006047229 */ /* 0x000fe20000000004 */
[C---:B------:R-:W-:Y:S02]  /*1c40*/  VIADD R6, R35.reuse, 0xfffffc01 ;  /* 0xfffffc0123067836 */ /* 0x040fe40000000000 */
[----:B------:R-:W-:Y:S02]  /*1c50*/  @P1 VIADD R6, R35, 0xfffffc02 ;  /* 0xfffffc0223061836 */ /* 0x000fe40000000000 */
[----:B------:R-:W-:-:S03]  /*1c60*/  IMAD.MOV.U32 R7, RZ, RZ, 0x43300000 ;  /* 0x43300000ff077424 */ /* 0x000fc600078e00ff */
[----:B------:R-:W-:Y:S01]  /*1c70*/  DADD R12, R10, R4 ;  /* 0x000000000a0c7229 */ /* 0x000fe20000000004 */
[----:B------:R-:W-:Y:S01]  /*1c80*/  LOP3.LUT R6, R6, 0x80000000, RZ, 0x3c, !PT ;  /* 0x8000000006067812 */ /* 0x000fe200078e3cff */
[----:B------:R-:W-:-:S04]  /*1c90*/  IMAD.MOV.U32 R35, RZ, RZ, R3 ;  /* 0x000000ffff237224 */ /* 0x000fc800078e0003 */
[----:B------:R-:W-:Y:S01]  /*1ca0*/  IMAD.SHL.U32 R3, R35, 0x2, RZ ;  /* 0x0000000223037824 */ /* 0x000fe200078e00ff */
[----:B------:R-:W-:Y:S01]  /*1cb0*/  DADD R6, R6, -UR4 ;  /* 0x8000000406067e29 */ /* 0x000fe20008000000 */
[----:B------:R-:W-:Y:S01]  /*1cc0*/  UMOV UR4, 0xfefa39ef ;  /* 0xfefa39ef00047882 */ /* 0x000fe20000000000 */
[----:B------:R-:W-:Y:S01]  /*1cd0*/  DADD R10, R14, R12 ;  /* 0x000000000e0a7229 */ /* 0x000fe2000000000c */
[----:B------:R-:W-:Y:S01]  /*1ce0*/  UMOV UR5, 0x3fe62e42 ;  /* 0x3fe62e4200057882 */ /* 0x000fe20000000000 */
[----:B------:R-:W-:-:S06]  /*1cf0*/  ISETP.GT.U32.AND P0, PT, R3, -0x2000001, PT ;  /* 0xfdffffff0300780c */ /* 0x000fcc0003f04070 */
[--C-:B------:R-:W-:Y:S02]  /*1d00*/  DFMA R4, R6, UR4, R10.reuse ;  /* 0x0000000406047c2b */ /* 0x100fe4000800000a */
[----:B------:R-:W-:-:S06]  /*1d10*/  DADD R16, R14, -R10 ;  /* 0x000000000e107229 */ /* 0x000fcc000000080a */
[----:B------:R-:W-:Y:S02]  /*1d20*/  DFMA R14, R6, -UR4, R4 ;  /* 0x80000004060e7c2b */ /* 0x000fe40008000004 */
[----:B------:R-:W-:-:S06]  /*1d30*/  DADD R16, R12, R16 ;  /* 0x000000000c107229 */ /* 0x000fcc0000000010 */
[----:B------:R-:W-:-:S08]  /*1d40*/  DADD R14, -R10, R14 ;  /* 0x000000000a0e7229 */ /* 0x000fd0000000010e */
[----:B------:R-:W-:-:S08]  /*1d50*/  DADD R14, R16, -R14 ;  /* 0x00000000100e7229 */ /* 0x000fd0000000080e */
[----:B------:R-:W-:Y:S01]  /*1d60*/  DFMA R6, R6, UR6, R14 ;  /* 0x0000000606067c2b */ /* 0x000fe2000800000e */
[----:B------:R-:W-:Y:S01]  /*1d70*/  LOP3.LUT R15, R35, 0xff0fffff, RZ, 0xc0, !PT ;  /* 0xff0fffff230f7812 */ /* 0x000fe200078ec0ff */
[----:B------:R-:W-:-:S03]  /*1d80*/  IMAD.MOV.U32 R14, RZ, RZ, R34 ;  /* 0x000000ffff0e7224 */ /* 0x000fc600078e0022 */
[----:B------:R-:W-:-:S03]  /*1d90*/  SEL R15, R15, R35, P0 ;  /* 0x000000230f0f7207 */ /* 0x000fc60000000000 */
[----:B------:R-:W-:-:S08]  /*1da0*/  DADD R10, R4, R6 ;  /* 0x00000000040a7229 */ /* 0x000fd00000000006 */
[----:B------:R-:W-:Y:S02]  /*1db0*/  DADD R12, R4, -R10 ;  /* 0x00000000040c7229 */ /* 0x000fe4000000080a */
[----:B------:R-:W-:-:S06]  /*1dc0*/  DMUL R4, R10, R14 ;  /* 0x0000000e0a047228 */ /* 0x000fcc0000000000 */
[----:B------:R-:W-:Y:S02]  /*1dd0*/  DADD R12, R6, R12 ;  /* 0x00000000060c7229 */ /* 0x000fe4000000000c */
[----:B------:R-:W-:-:S08]  /*1de0*/  DFMA R10, R10, R14, -R4 ;  /* 0x0000000e0a0a722b */ /* 0x000fd00000000804 */
[----:B------:R-:W-:Y:S01]  /*1df0*/  DFMA R12, R12, R14, R10 ;  /* 0x0000000e0c0c722b */ /* 0x000fe2000000000a */
[----:B------:R-:W-:Y:S02]  /*1e00*/  IMAD.MOV.U32 R10, RZ, RZ, 0x652b82fe ;  /* 0x652b82feff0a7424 */ /* 0x000fe400078e00ff */
[----:B------:R-:W-:-:S05]  /*1e10*/  IMAD.MOV.U32 R11, RZ, RZ, 0x3ff71547 ;  /* 0x3ff71547ff0b7424 */ /* 0x000fca00078e00ff */
[----:B------:R-:W-:-:S08]  /*1e20*/  DADD R6, R4, R12 ;  /* 0x0000000004067229 */ /* 0x000fd0000000000c */
[----:B------:R-:W-:Y:S02]  /*1e30*/  DFMA R10, R6, R10, 6.75539944105574400000e+15 ;  /* 0x43380000060a742b */ /* 0x000fe4000000000a */
[----:B------:R-:W-:Y:S01]  /*1e40*/  FSETP.GEU.AND P0, PT, |R7|, 4.1917929649353027344, PT ;  /* 0x4086232b0700780b */ /* 0x000fe20003f0e200 */
[----:B------:R-:W-:-:S05]  /*1e50*/  DADD R4, R4, -R6 ;  /* 0x0000000004047229 */ /* 0x000fca0000000806 */
[----:B------:R-:W-:-:S03]  /*1e60*/  DADD R14, R10, -6.75539944105574400000e+15 ;  /* 0xc33800000a0e7429 */ /* 0x000fc60000000000 */
[----:B------:R-:W-:-:S05]  /*1e70*/  DADD R12, R12, R4 ;  /* 0x000000000c0c7229 */ /* 0x000fca0000000004 */
[----:B------:R-:W-:Y:S01]  /*1e80*/  DFMA R16, R14, -UR4, R6 ;  /* 0x800000040e107c2b */ /* 0x000fe20008000006 */
[----:B------:R-:W-:Y:S01]  /*1e90*/  UMOV UR4, 0x3b39803f ;  /* 0x3b39803f00047882 */ /* 0x000fe20000000000 */
[----:B------:R-:W-:-:S06]  /*1ea0*/  UMOV UR5, 0x3c7abc9e ;  /* 0x3c7abc9e00057882 */ /* 0x000fcc0000000000 */
[----:B------:R-:W-:Y:S01]  /*1eb0*/  DFMA R14, R14, -UR4, R16 ;  /* 0x800000040e0e7c2b */ /* 0x000fe20008000010 */
[----:B------:R-:W-:Y:S01]  /*1ec0*/  UMOV UR4, 0x69ce2bdf ;  /* 0x69ce2bdf00047882 */ /* 0x000fe20000000000 */
[----:B------:R-:W-:Y:S01]  /*1ed0*/  IMAD.MOV.U32 R16, RZ, RZ, -0x35dec16 ;  /* 0xfca213eaff107424 */ /* 0x000fe200078e00ff */
[----:B------:R-:W-:Y:S01]  /*1ee0*/  UMOV UR5, 0x3e5ade15 ;  /* 0x3e5ade1500057882 */ /* 0x000fe20000000000 */
[----:B------:R-:W-:-:S06]  /*1ef0*/  IMAD.MOV.U32 R17, RZ, RZ, 0x3e928af3 ;  /* 0x3e928af3ff117424 */ /* 0x000fcc00078e00ff */
[----:B------:R-:W-:Y:S01]  /*1f00*/  DFMA R16, R14, UR4, R16 ;  /* 0x000000040e107c2b */ /* 0x000fe20008000010 */
[----:B------:R-:W-:Y:S01]  /*1f10*/  UMOV UR4, 0x62401315 ;  /* 0x6240131500047882 */ /* 0x000fe20000000000 */
[----:B------:R-:W-:-:S06]  /*1f20*/  UMOV UR5, 0x3ec71dee ;  /* 0x3ec71dee00057882 */ /* 0x000fcc0000000000 */
[----:B------:R-:W-:Y:S01]  /*1f30*/  DFMA R16, R14, R16, UR4 ;  /* 0x000000040e107e2b */ /* 0x000fe20008000010 */
        /* <DEDUP_REMOVED lines=20> */
[----:B------:R-:W-:-:S08]  /*2080*/  DFMA R16, R14, R16, UR4 ;  /* 0x000000040e107e2b */ /* 0x000fd00008000010 */
[----:B------:R-:W-:-:S08]  /*2090*/  DFMA R16, R14, R16, 1 ;  /* 0x3ff000000e10742b */ /* 0x000fd00000000010 */
[----:B------:R-:W-:-:S10]  /*20a0*/  DFMA R14, R14, R16, 1 ;  /* 0x3ff000000e0e742b */ /* 0x000fd40000000010 */
[----:B------:R-:W-:Y:S02]  /*20b0*/  IMAD R5, R10, 0x100000, R15 ;  /* 0x001000000a057824 */ /* 0x000fe400078e020f */
[----:B------:R-:W-:Y:S01]  /*20c0*/  IMAD.MOV.U32 R4, RZ, RZ, R14 ;  /* 0x000000ffff047224 */ /* 0x000fe200078e000e */
[----:B------:R-:W-:Y:S06]  /*20d0*/  @!P0 BRA `(.L_x_26) ;  /* 0x0000000000308947 */ /* 0x000fec0003800000 */
[----:B------:R-:W-:Y:S01]  /*20e0*/  FSETP.GEU.AND P1, PT, |R7|, 4.2275390625, PT ;  /* 0x408748000700780b */ /* 0x000fe20003f2e200 */
[C---:B------:R-:W-:Y:S02]  /*20f0*/  DADD R4, R6.reuse, +INF ;  /* 0x7ff0000006047429 */ /* 0x040fe40000000000 */
[----:B------:R-:W-:-:S08]  /*2100*/  DSETP.GEU.AND P0, PT, R6, RZ, PT ;  /* 0x000000ff0600722a */ /* 0x000fd00003f0e000 */
[----:B------:R-:W-:Y:S02]  /*2110*/  FSEL R4, R4, RZ, P0 ;  /* 0x000000ff04047208 */ /* 0x000fe40000000000 */
[----:B------:R-:W-:Y:S02]  /*2120*/  @!P1 LEA.HI R3, R10, R10, RZ, 0x1 ;  /* 0x0000000a0a039211 */ /* 0x000fe400078f08ff */
[----:B------:R-:W-:Y:S02]  /*2130*/  FSEL R5, R5, RZ, P0 ;  /* 0x000000ff05057208 */ /* 0x000fe40000000000 */
[----:B------:R-:W-:-:S05]  /*2140*/  @!P1 SHF.R.S32.HI R3, RZ, 0x1, R3 ;  /* 0x00000001ff039819 */ /* 0x000fca0000011403 */
[----:B------:R-:W-:Y:S02]  /*2150*/  @!P1 IMAD.IADD R6, R10, 0x1, -R3 ;  /* 0x000000010a069824 */ /* 0x000fe400078e0a03 */
[----:B------:R-:W-:-:S03]  /*2160*/  @!P1 IMAD R15, R3, 0x100000, R15 ;  /* 0x00100000030f9824 */ /* 0x000fc600078e020f */
[----:B------:R-:W-:Y:S01]  /*2170*/  @!P1 LEA R7, R6, 0x3ff00000, 0x14 ;  /* 0x3ff0000006079811 */ /* 0x000fe200078ea0ff */
[----:B------:R-:W-:-:S06]  /*2180*/  @!P1 IMAD.MOV.U32 R6, RZ, RZ, RZ ;  /* 0x000000ffff069224 */ /* 0x000fcc00078e00ff */
[----:B------:R-:W-:-:S11]  /*2190*/  @!P1 DMUL R4, R14, R6 ;  /* 0x000000060e049228 */ /* 0x000fd60000000000 */
.L_x_26:
[----:B------:R-:W-:Y:S01]  /*21a0*/  DFMA R12, R12, R4, R4 ;  /* 0x000000040c0c722b */ /* 0x000fe20000000004 */
[----:B------:R-:W-:Y:S01]  /*21b0*/  IMAD.MOV.U32 R6, RZ, RZ, R0 ;  /* 0x000000ffff067224 */ /* 0x000fe200078e0000 */
[----:B------:R-:W-:Y:S01]  /*21c0*/  DSETP.NEU.AND P0, PT, |R4|, +INF , PT ;  /* 0x7ff000000400742a */ /* 0x000fe20003f0d200 */
[----:B------:R-:W-:-:S07]  /*21d0*/  IMAD.MOV.U32 R7, RZ, RZ, 0x0 ;  /* 0x00000000ff077424 */ /* 0x000fce00078e00ff */
[----:B------:R-:W-:Y:S02]  /*21e0*/  FSEL R4, R4, R12, !P0 ;  /* 0x0000000c04047208 */ /* 0x000fe40004000000 */
[----:B------:R-:W-:Y:S01]  /*21f0*/  FSEL R5, R5, R13, !P0 ;  /* 0x0000000d05057208 */ /* 0x000fe20004000000 */
[----:B------:R-:W-:Y:S06]  /*2200*/  RET.REL.NODEC R6 `(_Z20single_height_kerneldd) ;  /* 0xffffffdc067c7950 */ /* 0x000fec0003c3ffff */
.L_x_27:
[----:B------:R-:W-:-:S00]  /*2210*/  BRA `(.L_x_27) ;  /* 0xfffffffc00fc7947 */ /* 0x000fc0000383ffff */
[----:B------:R-:W-:-:S00]  /*2220*/  NOP ;  /* 0x0000000000007918 */ /* 0x000fc00000000000 */
        /* <DEDUP_REMOVED lines=13> */
.L_x_29:


//--------------------- .nv.global.init           --------------------------
	.section	.nv.global.init,"aw",@progbits
.nv.global.init:
	.type		$str,@object
	.size		$str,(.L_0 - $str)
$str:
        /*0000*/ 	.byte	0x65, 0x78, 0x70, 0x3d, 0x25, 0x6c, 0x66, 0x2c, 0x20, 0x61, 0x3d, 0x25, 0x6c, 0x66, 0x2c, 0x20
        /*0010*/ 	.byte	0x62, 0x3d, 0x25, 0x6c, 0x66, 0x2c, 0x20, 0x63, 0x3d, 0x25, 0x6c, 0x66, 0x0a, 0x00
.L_0:


//--------------------- .nv.shared.reserved.0     --------------------------
	.section	.nv.shared.reserved.0,"aw",@nobits
	.weak		__nv_reservedSMEM_offset_0_alias
	.size		__nv_reservedSMEM_offset_0_alias, 0, 64
	.other		__nv_reservedSMEM_offset_0_alias,@"STO_CUDA_RESERVED_SHARED STV_DEFAULT"
__nv_reservedSMEM_offset_0_alias:
	.zero		0
	.zero		64


//--------------------- .nv.constant0._Z20single_height_kerneldd --------------------------
	.section	.nv.constant0._Z20single_height_kerneldd,"a",@progbits
	.sectionflags	@""
	.align	4
.nv.constant0._Z20single_height_kerneldd:
	.zero		912


//--------------------- SYMBOLS --------------------------

	.type		.nv.reservedSmem.offset0,@object
	.size		.nv.reservedSmem.offset0,0x4
	.type		vprintf,@function
